	.target	sm_90a

	.elftype	@"ET_EXEC"


//--------------------- .note.nv.tkinfo           --------------------------
	.section	.note.nv.tkinfo,"",@"SHT_NOTE"
	.sectionflags	@"SHF_NOTE_NV_TKINFO"
	.tkinfo
        /*0018*/ 	.word	0x00000002
        /*0030*/ 	.string	""
        /*0030*/ 	.string	"ptxas"
        /*0030*/ 	.string	"Cuda compilation tools, release 13.0, V13.0.88"
        /*0030*/ 	.string	"Build cuda_13.0.r13.0/compiler.36424714_0"
        /*0030*/ 	.string	"-arch sm_90a -m 64 "



//--------------------- .note.nv.cuinfo           --------------------------
	.section	.note.nv.cuinfo,"",@"SHT_NOTE"
	.sectionflags	@"SHF_NOTE_NV_CUINFO"
        /*0018*/ 	.short	0x0002
        /*001a*/ 	.short	0x005a
        /*001c*/ 	.short	0x0082
	.zero		2


//--------------------- .nv.info                  --------------------------
	.section	.nv.info,"",@"SHT_CUDA_INFO"
	.align	4


	//----- nvinfo : EIATTR_REGCOUNT
	.align		4
        /*0000*/ 	.byte	0x04, 0x2f
        /*0002*/ 	.short	(.L_15 - .L_14)
	.align		4
.L_14:
        /*0004*/ 	.word	index@(_ZN7cutlass13device_kernelINS_4gemm6kernel13GemmUniversalIN4cute5tupleIJiiiiEEENS1_10collective13CollectiveMmaINS1_34MainloopSm90TmaGmmaWarpSpecializedILi9ENS5_IJNS4_1CILi1EEENSA_ILi2EEESB_EEENS1_35KernelTmaWarpSpecializedCooperativeEEENS5_IJNSA_ILi128EEENSA_ILi64EEESH_EEENS_10bfloat16_tENS5_IJlSB_lEEESJ_SK_NS4_8TiledMMAINS4_8MMA_AtomIJNS4_4SM904GMMA27MMA_64x64x16_F32BF16BF16_SSILNSO_5MajorE0ELSQ_0ELNSO_7ScaleInE1ELSR_1EEEEEENS4_6LayoutINS5_IJSC_SB_SB_EEENS5_IJSB_NSA_ILi0EEESW_EEEEENS5_IJNS4_10UnderscoreESZ_SZ_EEEEENS4_23SM90_TMA_LOAD_MULTICASTENS4_14ComposedLayoutINS4_7SwizzleILi3ELi4ELi3EEENS4_18smem_ptr_flag_bitsILi16EEENSU_INS5_IJNSA_ILi8EEESH_EEENS5_IJSH_SB_EEEEEEEvNS4_8identityENS4_13SM90_TMA_LOADES1C_vS1D_EENS_8epilogue10collective6detail29Sm90TmaWarpSpecializedAdapterINS1H_15DefaultEpilogueISJ_SK_SK_NS1G_6thread17LinearCombinationISJ_Li1EffLNS1L_9ScaleType4KindE0ELNS_15FloatRoundStyleE2ESJ_EENS1_15EpilogueDefaultEEEEEvvEEEEvNT_6ParamsE)
        /*0008*/ 	.word	0x000000a8


	//----- nvinfo : EIATTR_FRAME_SIZE
	.align		4
.L_15:
        /*000c*/ 	.byte	0x04, 0x11
        /*000e*/ 	.short	(.L_17 - .L_16)
	.align		4
.L_16:
        /*0010*/ 	.word	index@(_ZN7cutlass13device_kernelINS_4gemm6kernel13GemmUniversalIN4cute5tupleIJiiiiEEENS1_10collective13CollectiveMmaINS1_34MainloopSm90TmaGmmaWarpSpecializedILi9ENS5_IJNS4_1CILi1EEENSA_ILi2EEESB_EEENS1_35KernelTmaWarpSpecializedCooperativeEEENS5_IJNSA_ILi128EEENSA_ILi64EEESH_EEENS_10bfloat16_tENS5_IJlSB_lEEESJ_SK_NS4_8TiledMMAINS4_8MMA_AtomIJNS4_4SM904GMMA27MMA_64x64x16_F32BF16BF16_SSILNSO_5MajorE0ELSQ_0ELNSO_7ScaleInE1ELSR_1EEEEEENS4_6LayoutINS5_IJSC_SB_SB_EEENS5_IJSB_NSA_ILi0EEESW_EEEEENS5_IJNS4_10UnderscoreESZ_SZ_EEEEENS4_23SM90_TMA_LOAD_MULTICASTENS4_14ComposedLayoutINS4_7SwizzleILi3ELi4ELi3EEENS4_18smem_ptr_flag_bitsILi16EEENSU_INS5_IJNSA_ILi8EEESH_EEENS5_IJSH_SB_EEEEEEEvNS4_8identityENS4_13SM90_TMA_LOADES1C_vS1D_EENS_8epilogue10collective6detail29Sm90TmaWarpSpecializedAdapterINS1H_15DefaultEpilogueISJ_SK_SK_NS1G_6thread17LinearCombinationISJ_Li1EffLNS1L_9ScaleType4KindE0ELNS_15FloatRoundStyleE2ESJ_EENS1_15EpilogueDefaultEEEEEvvEEEEvNT_6ParamsE)
        /*0014*/ 	.word	0x00000000


	//----- nvinfo : EIATTR_MIN_STACK_SIZE
	.align		4
.L_17:
        /*0018*/ 	.byte	0x04, 0x12
        /*001a*/ 	.short	(.L_19 - .L_18)
	.align		4
.L_18:
        /*001c*/ 	.word	index@(_ZN7cutlass13device_kernelINS_4gemm6kernel13GemmUniversalIN4cute5tupleIJiiiiEEENS1_10collective13CollectiveMmaINS1_34MainloopSm90TmaGmmaWarpSpecializedILi9ENS5_IJNS4_1CILi1EEENSA_ILi2EEESB_EEENS1_35KernelTmaWarpSpecializedCooperativeEEENS5_IJNSA_ILi128EEENSA_ILi64EEESH_EEENS_10bfloat16_tENS5_IJlSB_lEEESJ_SK_NS4_8TiledMMAINS4_8MMA_AtomIJNS4_4SM904GMMA27MMA_64x64x16_F32BF16BF16_SSILNSO_5MajorE0ELSQ_0ELNSO_7ScaleInE1ELSR_1EEEEEENS4_6LayoutINS5_IJSC_SB_SB_EEENS5_IJSB_NSA_ILi0EEESW_EEEEENS5_IJNS4_10UnderscoreESZ_SZ_EEEEENS4_23SM90_TMA_LOAD_MULTICASTENS4_14ComposedLayoutINS4_7SwizzleILi3ELi4ELi3EEENS4_18smem_ptr_flag_bitsILi16EEENSU_INS5_IJNSA_ILi8EEESH_EEENS5_IJSH_SB_EEEEEEEvNS4_8identityENS4_13SM90_TMA_LOADES1C_vS1D_EENS_8epilogue10collective6detail29Sm90TmaWarpSpecializedAdapterINS1H_15DefaultEpilogueISJ_SK_SK_NS1G_6thread17LinearCombinationISJ_Li1EffLNS1L_9ScaleType4KindE0ELNS_15FloatRoundStyleE2ESJ_EENS1_15EpilogueDefaultEEEEEvvEEEEvNT_6ParamsE)
        /*0020*/ 	.word	0x00000000
.L_19:


//--------------------- .nv.compat                --------------------------
	.section	.nv.compat,"",@"SHT_CUDA_COMPAT_INFO"
	.align	4
        /*0000*/ 	.byte	0x02, 0x09, 0x01, 0x00, 0x02, 0x02, 0x04, 0x00, 0x02, 0x05, 0x05, 0x00, 0x03, 0x07, 0x01, 0x01
        /*0010*/ 	.byte	0x02, 0x03, 0x01, 0x00, 0x02, 0x06, 0x01, 0x00, 0x04, 0x0b, 0x08, 0x00, 0x00, 0x00, 0x00, 0x00
        /*0020*/ 	.byte	0x00, 0x00, 0x00, 0x00


//--------------------- .nv.info._ZN7cutlass13device_kernelINS_4gemm6kernel13GemmUniversalIN4cute5tupleIJiiiiEEENS1_10collective13CollectiveMmaINS1_34MainloopSm90TmaGmmaWarpSpecializedILi9ENS5_IJNS4_1CILi1EEENSA_ILi2EEESB_EEENS1_35KernelTmaWarpSpecializedCooperativeEEENS5_IJNSA_ILi128EEENSA_ILi64EEESH_EEENS_10bfloat16_tENS5_IJlSB_lEEESJ_SK_NS4_8TiledMMAINS4_8MMA_AtomIJNS4_4SM904GMMA27MMA_64x64x16_F32BF16BF16_SSILNSO_5MajorE0ELSQ_0ELNSO_7ScaleInE1ELSR_1EEEEEENS4_6LayoutINS5_IJSC_SB_SB_EEENS5_IJSB_NSA_ILi0EEESW_EEEEENS5_IJNS4_10UnderscoreESZ_SZ_EEEEENS4_23SM90_TMA_LOAD_MULTICASTENS4_14ComposedLayoutINS4_7SwizzleILi3ELi4ELi3EEENS4_18smem_ptr_flag_bitsILi16EEENSU_INS5_IJNSA_ILi8EEESH_EEENS5_IJSH_SB_EEEEEEEvNS4_8identityENS4_13SM90_TMA_LOADES1C_vS1D_EENS_8epilogue10collective6detail29Sm90TmaWarpSpecializedAdapterINS1H_15DefaultEpilogueISJ_SK_SK_NS1G_6thread17LinearCombinationISJ_Li1EffLNS1L_9ScaleType4KindE0ELNS_15FloatRoundStyleE2ESJ_EENS1_15EpilogueDefaultEEEEEvvEEEEvNT_6ParamsE --------------------------
	.section	.nv.info._ZN7cutlass13device_kernelINS_4gemm6kernel13GemmUniversalIN4cute5tupleIJiiiiEEENS1_10collective13CollectiveMmaINS1_34MainloopSm90TmaGmmaWarpSpecializedILi9ENS5_IJNS4_1CILi1EEENSA_ILi2EEESB_EEENS1_35KernelTmaWarpSpecializedCooperativeEEENS5_IJNSA_ILi128EEENSA_ILi64EEESH_EEENS_10bfloat16_tENS5_IJlSB_lEEESJ_SK_NS4_8TiledMMAINS4_8MMA_AtomIJNS4_4SM904GMMA27MMA_64x64x16_F32BF16BF16_SSILNSO_5MajorE0ELSQ_0ELNSO_7ScaleInE1ELSR_1EEEEEENS4_6LayoutINS5_IJSC_SB_SB_EEENS5_IJSB_NSA_ILi0EEESW_EEEEENS5_IJNS4_10UnderscoreESZ_SZ_EEEEENS4_23SM90_TMA_LOAD_MULTICASTENS4_14ComposedLayoutINS4_7SwizzleILi3ELi4ELi3EEENS4_18smem_ptr_flag_bitsILi16EEENSU_INS5_IJNSA_ILi8EEESH_EEENS5_IJSH_SB_EEEEEEEvNS4_8identityENS4_13SM90_TMA_LOADES1C_vS1D_EENS_8epilogue10collective6detail29Sm90TmaWarpSpecializedAdapterINS1H_15DefaultEpilogueISJ_SK_SK_NS1G_6thread17LinearCombinationISJ_Li1EffLNS1L_9ScaleType4KindE0ELNS_15FloatRoundStyleE2ESJ_EENS1_15EpilogueDefaultEEEEEvvEEEEvNT_6ParamsE,"",@"SHT_CUDA_INFO"
	.sectionflags	@""
	.align	4


	//----- nvinfo : EIATTR_CUDA_API_VERSION
	.align		4
        /*0000*/ 	.byte	0x04, 0x37
        /*0002*/ 	.short	(.L_21 - .L_20)
.L_20:
        /*0004*/ 	.word	0x00000082


	//----- nvinfo : EIATTR_KPARAM_INFO
	.align		4
.L_21:
        /*0008*/ 	.byte	0x04, 0x17
        /*000a*/ 	.short	(.L_23 - .L_22)
.L_22:
        /*000c*/ 	.word	0x00000000
        /*0010*/ 	.short	0x0000
        /*0012*/ 	.short	0x0070
        /*0014*/ 	.byte	0x00, 0xf0, 0x01, 0x10


	//----- nvinfo : EIATTR_SPARSE_MMA_MASK
	.align		4
.L_23:
        /*0018*/ 	.byte	0x03, 0x50
        /*001a*/ 	.short	0x0000


	//----- nvinfo : EIATTR_MAXREG_COUNT
	.align		4
        /*001c*/ 	.byte	0x03, 0x1b
        /*001e*/ 	.short	0x00a8


	//----- nvinfo : EIATTR_NUM_BARRIERS
	.align		4
        /*0020*/ 	.byte	0x02, 0x4c
        /*0022*/ 	.byte	0x01
	.zero		1


	//----- nvinfo : EIATTR_EXTERNS
	.align		4
        /*0024*/ 	.byte	0x04, 0x0f
        /*0026*/ 	.short	(.L_25 - .L_24)


	//   ....[0]....
	.align		4
.L_24:
        /*0028*/ 	.word	index@(__assertfail)


	//----- nvinfo : EIATTR_MERCURY_ISA_VERSION
	.align		4
.L_25:
        /*002c*/ 	.byte	0x03, 0x5f
        /*002e*/ 	.short	0x0101


	//----- nvinfo : EIATTR_INT_WARP_WIDE_INSTR_OFFSETS
	.align		4
        /*0030*/ 	.byte	0x04, 0x31
        /*0032*/ 	.short	(.L_27 - .L_26)


	//   ....[0]....
.L_26:
        /*0034*/ 	.word	0x00000540


	//   ....[1]....
        /*0038*/ 	.word	0x00000560


	//   ....[2]....
        /*003c*/ 	.word	0x00000710


	//----- nvinfo : EIATTR_COOP_GROUP_MASK_REGIDS
	.align		4
.L_27:
        /*0040*/ 	.byte	0x04, 0x29
        /*0042*/ 	.short	(.L_29 - .L_28)


	//   ....[0]....
.L_28:
        /*0044*/ 	.word	0xffffffff


	//   ....[1]....
        /*0048*/ 	.word	0xffffffff


	//   ....[2]....
        /*004c*/ 	.word	0xffffffff


	//   ....[3]....
        /*0050*/ 	.word	0xffffffff


	//   ....[4]....
        /*0054*/ 	.word	0xffffffff


	//   ....[5]....
        /*0058*/ 	.word	0xffffffff


	//----- nvinfo : EIATTR_COOP_GROUP_INSTR_OFFSETS
	.align		4
.L_29:
        /*005c*/ 	.byte	0x04, 0x28
        /*005e*/ 	.short	(.L_31 - .L_30)


	//   ....[0]....
.L_30:
        /*0060*/ 	.word	0x00000060


	//   ....[1]....
        /*0064*/ 	.word	0x00000070


	//   ....[2]....
        /*0068*/ 	.word	0x00000130


	//   ....[3]....
        /*006c*/ 	.word	0x00000390


	//   ....[4]....
        /*0070*/ 	.word	0x00000850


	//   ....[5]....
        /*0074*/ 	.word	0x00001290


	//----- nvinfo : EIATTR_REG_RECONFIG
	.align		4
.L_31:
        /*0078*/ 	.byte	0x01, 0x54
	.zero		2


	//----- nvinfo : EIATTR_SYSCALL_OFFSETS
	.align		4
        /*007c*/ 	.byte	0x04, 0x46
        /*007e*/ 	.short	(.L_33 - .L_32)


	//   ....[0]....
.L_32:
        /*0080*/ 	.word	0x00001450


	//----- nvinfo : EIATTR_MBARRIER_INSTR_OFFSETS
	.align		4
.L_33:
        /*0084*/ 	.byte	0x04, 0x39
        /*0086*/ 	.short	(.L_35 - .L_34)


	//   ....[0]....
.L_34:
        /*0088*/ 	.word	0x00000250
        /*008c*/ 	.word	0x000000ff
        /*0090*/ 	.word	0x00000000
        /*0094*/ 	.short	0x0100
        /*0096*/ 	.byte	0x08
	.zero		1


	//   ....[1]....
        /*0098*/ 	.word	0x00000260
        /*009c*/ 	.word	0x000000ff
        /*00a0*/ 	.word	0x00000048
        /*00a4*/ 	.short	0x0100
        /*00a6*/ 	.byte	0x08
	.zero		1


	//   ....[2]....
        /*00a8*/ 	.word	0x00000270
        /*00ac*/ 	.word	0x000000ff
        /*00b0*/ 	.word	0x00000008
        /*00b4*/ 	.short	0x0100
        /*00b6*/ 	.byte	0x08
	.zero		1


	//   ....[3]....
        /*00b8*/ 	.word	0x00000280
        /*00bc*/ 	.word	0x000000ff
        /*00c0*/ 	.word	0x00000050
        /*00c4*/ 	.short	0x0100
        /*00c6*/ 	.byte	0x08
	.zero		1


	//   ....[4]....
        /*00c8*/ 	.word	0x00000290
        /*00cc*/ 	.word	0x000000ff
        /*00d0*/ 	.word	0x00000010
        /*00d4*/ 	.short	0x0100
        /*00d6*/ 	.byte	0x08
	.zero		1


	//   ....[5]....
        /*00d8*/ 	.word	0x000002a0
        /*00dc*/ 	.word	0x000000ff
        /*00e0*/ 	.word	0x00000058
        /*00e4*/ 	.short	0x0100
        /*00e6*/ 	.byte	0x08
	.zero		1


	//   ....[6]....
        /*00e8*/ 	.word	0x000002b0
        /*00ec*/ 	.word	0x000000ff
        /*00f0*/ 	.word	0x00000018
        /*00f4*/ 	.short	0x0100
        /*00f6*/ 	.byte	0x08
	.zero		1


	//   ....[7]....
        /*00f8*/ 	.word	0x000002c0
        /*00fc*/ 	.word	0x000000ff
        /*0100*/ 	.word	0x00000060
        /*0104*/ 	.short	0x0100
        /*0106*/ 	.byte	0x08
	.zero		1


	//   ....[8]....
        /*0108*/ 	.word	0x000002d0
        /*010c*/ 	.word	0x000000ff
        /*0110*/ 	.word	0x00000020
        /*0114*/ 	.short	0x0100
        /*0116*/ 	.byte	0x08
	.zero		1


	//   ....[9]....
        /*0118*/ 	.word	0x000002e0
        /*011c*/ 	.word	0x000000ff
        /*0120*/ 	.word	0x00000068
        /*0124*/ 	.short	0x0100
        /*0126*/ 	.byte	0x08
	.zero		1


	//   ....[10]....
        /*0128*/ 	.word	0x000002f0
        /*012c*/ 	.word	0x000000ff
        /*0130*/ 	.word	0x00000028
        /*0134*/ 	.short	0x0100
        /*0136*/ 	.byte	0x08
	.zero		1


	//   ....[11]....
        /*0138*/ 	.word	0x00000300
        /*013c*/ 	.word	0x000000ff
        /*0140*/ 	.word	0x00000070
        /*0144*/ 	.short	0x0100
        /*0146*/ 	.byte	0x08
	.zero		1


	//   ....[12]....
        /*0148*/ 	.word	0x00000310
        /*014c*/ 	.word	0x000000ff
        /*0150*/ 	.word	0x00000030
        /*0154*/ 	.short	0x0100
        /*0156*/ 	.byte	0x08
	.zero		1


	//   ....[13]....
        /*0158*/ 	.word	0x00000320
        /*015c*/ 	.word	0x000000ff
        /*0160*/ 	.word	0x00000078
        /*0164*/ 	.short	0x0100
        /*0166*/ 	.byte	0x08
	.zero		1


	//   ....[14]....
        /*0168*/ 	.word	0x00000330
        /*016c*/ 	.word	0x000000ff
        /*0170*/ 	.word	0x00000038
        /*0174*/ 	.short	0x0100
        /*0176*/ 	.byte	0x08
	.zero		1


	//   ....[15]....
        /*0178*/ 	.word	0x00000340
        /*017c*/ 	.word	0x000000ff
        /*0180*/ 	.word	0x00000080
        /*0184*/ 	.short	0x0100
        /*0186*/ 	.byte	0x08
	.zero		1


	//   ....[16]....
        /*0188*/ 	.word	0x00000350
        /*018c*/ 	.word	0x000000ff
        /*0190*/ 	.word	0x00000040
        /*0194*/ 	.short	0x0100
        /*0196*/ 	.byte	0x08
	.zero		1


	//   ....[17]....
        /*0198*/ 	.word	0x00000360
        /*019c*/ 	.word	0x000000ff
        /*01a0*/ 	.word	0x00000088
        /*01a4*/ 	.short	0x0100
        /*01a6*/ 	.byte	0x08
	.zero		1


	//   ....[18]....
        /*01a8*/ 	.word	0x00000790
        /*01ac*/ 	.word	0x000000ff
        /*01b0*/ 	.word	0x000000a0
        /*01b4*/ 	.short	0x0100
        /*01b6*/ 	.byte	0x06
	.zero		1


	//   ....[19]....
        /*01b8*/ 	.word	0x00000800
        /*01bc*/ 	.word	0x000000ff
        /*01c0*/ 	.word	0x000000a8
        /*01c4*/ 	.short	0x0100
        /*01c6*/ 	.byte	0x06
	.zero		1


	//   ....[20]....
        /*01c8*/ 	.word	0x00001510
        /*01cc*/ 	.word	0x00000003
        /*01d0*/ 	.word	0x00000000
        /*01d4*/ 	.short	0x010a
        /*01d6*/ 	.byte	0x3f
	.zero		1


	//   ....[21]....
        /*01d8*/ 	.word	0x00001550
        /*01dc*/ 	.word	0x00000003
        /*01e0*/ 	.word	0x00000000
        /*01e4*/ 	.short	0x010a
        /*01e6*/ 	.byte	0x3f
	.zero		1


	//   ....[22]....
        /*01e8*/ 	.word	0x00001920
        /*01ec*/ 	.word	0x00000005
        /*01f0*/ 	.word	0x00000000
        /*01f4*/ 	.short	0x010a
        /*01f6*/ 	.byte	0x3f
	.zero		1


	//   ....[23]....
        /*01f8*/ 	.word	0x00001960
        /*01fc*/ 	.word	0x00000005
        /*0200*/ 	.word	0x00000000
        /*0204*/ 	.short	0x010a
        /*0206*/ 	.byte	0x3f
	.zero		1


	//   ....[24]....
        /*0208*/ 	.word	0x00001bc0
        /*020c*/ 	.word	0x00000005
        /*0210*/ 	.word	0x00000000
        /*0214*/ 	.short	0x0101
        /*0216*/ 	.byte	0x3f
	.zero		1


	//   ....[25]....
        /*0218*/ 	.word	0x00001de0
        /*021c*/ 	.word	0x00000003
        /*0220*/ 	.word	0x00000000
        /*0224*/ 	.short	0x0101
        /*0226*/ 	.byte	0x3f
	.zero		1


	//   ....[26]....
        /*0228*/ 	.word	0x00005280
        /*022c*/ 	.word	0x00000016
        /*0230*/ 	.word	0x00000048
        /*0234*/ 	.short	0x010a
        /*0236*/ 	.byte	0x3f
	.zero		1


	//   ....[27]....
        /*0238*/ 	.word	0x000055e0
        /*023c*/ 	.word	0x00000003
        /*0240*/ 	.word	0x000000a8
        /*0244*/ 	.short	0x0101
        /*0246*/ 	.byte	0x3f
	.zero		1


	//   ....[28]....
        /*0248*/ 	.word	0x00005d30
        /*024c*/ 	.word	0x00000007
        /*0250*/ 	.word	0x00000000
        /*0254*/ 	.short	0x010a
        /*0256*/ 	.byte	0x3f
	.zero		1


	//   ....[29]....
        /*0258*/ 	.word	0x00005db0
        /*025c*/ 	.word	0x00000008
        /*0260*/ 	.word	0x00000000
        /*0264*/ 	.short	0x010a
        /*0266*/ 	.byte	0x3f
	.zero		1


	//   ....[30]....
        /*0268*/ 	.word	0x00005e40
        /*026c*/ 	.word	0x00000009
        /*0270*/ 	.word	0x00000000
        /*0274*/ 	.short	0x010a
        /*0276*/ 	.byte	0x3f
	.zero		1


	//   ....[31]....
        /*0278*/ 	.word	0x00005ed0
        /*027c*/ 	.word	0x00000008
        /*0280*/ 	.word	0x00000000
        /*0284*/ 	.short	0x010a
        /*0286*/ 	.byte	0x3f
	.zero		1


	//   ....[32]....
        /*0288*/ 	.word	0x00005f60
        /*028c*/ 	.word	0x00000009
        /*0290*/ 	.word	0x00000000
        /*0294*/ 	.short	0x010a
        /*0296*/ 	.byte	0x3f
	.zero		1


	//   ....[33]....
        /*0298*/ 	.word	0x00005ff0
        /*029c*/ 	.word	0x00000008
        /*02a0*/ 	.word	0x00000000
        /*02a4*/ 	.short	0x010a
        /*02a6*/ 	.byte	0x3f
	.zero		1


	//   ....[34]....
        /*02a8*/ 	.word	0x00006080
        /*02ac*/ 	.word	0x00000009
        /*02b0*/ 	.word	0x00000000
        /*02b4*/ 	.short	0x010a
        /*02b6*/ 	.byte	0x3f
	.zero		1


	//   ....[35]....
        /*02b8*/ 	.word	0x00006110
        /*02bc*/ 	.word	0x00000006
        /*02c0*/ 	.word	0x00000000
        /*02c4*/ 	.short	0x010a
        /*02c6*/ 	.byte	0x3f
	.zero		1


	//   ....[36]....
        /*02c8*/ 	.word	0x000061a0
        /*02cc*/ 	.word	0x00000003
        /*02d0*/ 	.word	0x00000000
        /*02d4*/ 	.short	0x010a
        /*02d6*/ 	.byte	0x3f
	.zero		1


	//   ....[37]....
        /*02d8*/ 	.word	0x00006200
        /*02dc*/ 	.word	0x00000003
        /*02e0*/ 	.word	0x00000000
        /*02e4*/ 	.short	0x010a
        /*02e6*/ 	.byte	0x3f
	.zero		1


	//   ....[38]....
        /*02e8*/ 	.word	0x00006250
        /*02ec*/ 	.word	0x00000005
        /*02f0*/ 	.word	0x00000000
        /*02f4*/ 	.short	0x010a
        /*02f6*/ 	.byte	0x3f
	.zero		1


	//   ....[39]....
        /*02f8*/ 	.word	0x00006320
        /*02fc*/ 	.word	0x00000016
        /*0300*/ 	.word	0x00000048
        /*0304*/ 	.short	0x010a
        /*0306*/ 	.byte	0x3f
	.zero		1


	//   ....[40]....
        /*0308*/ 	.word	0x000063f0
        /*030c*/ 	.word	0x00000007
        /*0310*/ 	.word	0x00000000
        /*0314*/ 	.short	0x010a
        /*0316*/ 	.byte	0x3f
	.zero		1


	//   ....[41]....
        /*0318*/ 	.word	0x00006440
        /*031c*/ 	.word	0x00000008
        /*0320*/ 	.word	0x00000000
        /*0324*/ 	.short	0x010a
        /*0326*/ 	.byte	0x3f
	.zero		1


	//   ....[42]....
        /*0328*/ 	.word	0x00006490
        /*032c*/ 	.word	0x00000009
        /*0330*/ 	.word	0x00000000
        /*0334*/ 	.short	0x010a
        /*0336*/ 	.byte	0x3f
	.zero		1


	//   ....[43]....
        /*0338*/ 	.word	0x000064e0
        /*033c*/ 	.word	0x00000008
        /*0340*/ 	.word	0x00000000
        /*0344*/ 	.short	0x010a
        /*0346*/ 	.byte	0x3f
	.zero		1


	//   ....[44]....
        /*0348*/ 	.word	0x00006530
        /*034c*/ 	.word	0x00000009
        /*0350*/ 	.word	0x00000000
        /*0354*/ 	.short	0x010a
        /*0356*/ 	.byte	0x3f
	.zero		1


	//   ....[45]....
        /*0358*/ 	.word	0x00006580
        /*035c*/ 	.word	0x00000008
        /*0360*/ 	.word	0x00000000
        /*0364*/ 	.short	0x010a
        /*0366*/ 	.byte	0x3f
	.zero		1


	//   ....[46]....
        /*0368*/ 	.word	0x000065d0
        /*036c*/ 	.word	0x00000009
        /*0370*/ 	.word	0x00000000
        /*0374*/ 	.short	0x010a
        /*0376*/ 	.byte	0x3f
	.zero		1


	//   ....[47]....
        /*0378*/ 	.word	0x00006620
        /*037c*/ 	.word	0x00000006
        /*0380*/ 	.word	0x00000000
        /*0384*/ 	.short	0x010a
        /*0386*/ 	.byte	0x3f
	.zero		1


	//----- nvinfo : EIATTR_NUM_MBARRIERS
	.align		4
.L_35:
        /*0388*/ 	.byte	0x03, 0x38
        /*038a*/ 	.short	0x0014


	//----- nvinfo : EIATTR_EXIT_INSTR_OFFSETS
	.align		4
        /*038c*/ 	.byte	0x04, 0x1c
        /*038e*/ 	.short	(.L_37 - .L_36)


	//   ....[0]....
.L_36:
        /*0390*/ 	.word	0x000009b0


	//   ....[1]....
        /*0394*/ 	.word	0x000011c0


	//   ....[2]....
        /*0398*/ 	.word	0x000049a0


	//   ....[3]....
        /*039c*/ 	.word	0x00004f00


	//   ....[4]....
        /*03a0*/ 	.word	0x000061f0


	//----- nvinfo : EIATTR_MAX_THREADS
	.align		4
.L_37:
        /*03a4*/ 	.byte	0x04, 0x05
        /*03a6*/ 	.short	(.L_39 - .L_38)
.L_38:
        /*03a8*/ 	.word	0x00000180
        /*03ac*/ 	.word	0x00000001
        /*03b0*/ 	.word	0x00000001


	//----- nvinfo : EIATTR_CRS_STACK_SIZE
	.align		4
.L_39:
        /*03b4*/ 	.byte	0x04, 0x1e
        /*03b6*/ 	.short	(.L_41 - .L_40)
.L_40:
        /*03b8*/ 	.word	0x00000000


	//----- nvinfo : EIATTR_CBANK_PARAM_SIZE
	.align		4
.L_41:
        /*03bc*/ 	.byte	0x03, 0x19
        /*03be*/ 	.short	0x0470


	//----- nvinfo : EIATTR_PARAM_CBANK
	.align		4
        /*03c0*/ 	.byte	0x04, 0x0a
        /*03c2*/ 	.short	(.L_43 - .L_42)
	.align		4
.L_42:
        /*03c4*/ 	.word	index@(.nv.constant0._ZN7cutlass13device_kernelINS_4gemm6kernel13GemmUniversalIN4cute5tupleIJiiiiEEENS1_10collective13CollectiveMmaINS1_34MainloopSm90TmaGmmaWarpSpecializedILi9ENS5_IJNS4_1CILi1EEENSA_ILi2EEESB_EEENS1_35KernelTmaWarpSpecializedCooperativeEEENS5_IJNSA_ILi128EEENSA_ILi64EEESH_EEENS_10bfloat16_tENS5_IJlSB_lEEESJ_SK_NS4_8TiledMMAINS4_8MMA_AtomIJNS4_4SM904GMMA27MMA_64x64x16_F32BF16BF16_SSILNSO_5MajorE0ELSQ_0ELNSO_7ScaleInE1ELSR_1EEEEEENS4_6LayoutINS5_IJSC_SB_SB_EEENS5_IJSB_NSA_ILi0EEESW_EEEEENS5_IJNS4_10UnderscoreESZ_SZ_EEEEENS4_23SM90_TMA_LOAD_MULTICASTENS4_14ComposedLayoutINS4_7SwizzleILi3ELi4ELi3EEENS4_18smem_ptr_flag_bitsILi16EEENSU_INS5_IJNSA_ILi8EEESH_EEENS5_IJSH_SB_EEEEEEEvNS4_8identityENS4_13SM90_TMA_LOADES1C_vS1D_EENS_8epilogue10collective6detail29Sm90TmaWarpSpecializedAdapterINS1H_15DefaultEpilogueISJ_SK_SK_NS1G_6thread17LinearCombinationISJ_Li1EffLNS1L_9ScaleType4KindE0ELNS_15FloatRoundStyleE2ESJ_EENS1_15EpilogueDefaultEEEEEvvEEEEvNT_6ParamsE)
        /*03c8*/ 	.short	0x0210
        /*03ca*/ 	.short	0x0470


	//----- nvinfo : EIATTR_SW_WAR
	.align		4
.L_43:
        /*03cc*/ 	.byte	0x04, 0x36
        /*03ce*/ 	.short	(.L_45 - .L_44)
.L_44:
        /*03d0*/ 	.word	0x00000008
.L_45:


//--------------------- .nv.callgraph             --------------------------
	.section	.nv.callgraph,"",@"SHT_CUDA_CALLGRAPH"
	.align	4
	.sectionentsize	8
	.align		4
        /*0000*/ 	.word	0x00000000
	.align		4
        /*0004*/ 	.word	0xffffffff
	.align		4
        /*0008*/ 	.word	index@(_ZN7cutlass13device_kernelINS_4gemm6kernel13GemmUniversalIN4cute5tupleIJiiiiEEENS1_10collective13CollectiveMmaINS1_34MainloopSm90TmaGmmaWarpSpecializedILi9ENS5_IJNS4_1CILi1EEENSA_ILi2EEESB_EEENS1_35KernelTmaWarpSpecializedCooperativeEEENS5_IJNSA_ILi128EEENSA_ILi64EEESH_EEENS_10bfloat16_tENS5_IJlSB_lEEESJ_SK_NS4_8TiledMMAINS4_8MMA_AtomIJNS4_4SM904GMMA27MMA_64x64x16_F32BF16BF16_SSILNSO_5MajorE0ELSQ_0ELNSO_7ScaleInE1ELSR_1EEEEEENS4_6LayoutINS5_IJSC_SB_SB_EEENS5_IJSB_NSA_ILi0EEESW_EEEEENS5_IJNS4_10UnderscoreESZ_SZ_EEEEENS4_23SM90_TMA_LOAD_MULTICASTENS4_14ComposedLayoutINS4_7SwizzleILi3ELi4ELi3EEENS4_18smem_ptr_flag_bitsILi16EEENSU_INS5_IJNSA_ILi8EEESH_EEENS5_IJSH_SB_EEEEEEEvNS4_8identityENS4_13SM90_TMA_LOADES1C_vS1D_EENS_8epilogue10collective6detail29Sm90TmaWarpSpecializedAdapterINS1H_15DefaultEpilogueISJ_SK_SK_NS1G_6thread17LinearCombinationISJ_Li1EffLNS1L_9ScaleType4KindE0ELNS_15FloatRoundStyleE2ESJ_EENS1_15EpilogueDefaultEEEEEvvEEEEvNT_6ParamsE)
	.align		4
        /*000c*/ 	.word	index@(__assertfail)
	.align		4
        /*0010*/ 	.word	0x00000000
	.align		4
        /*0014*/ 	.word	0xfffffffe
	.align		4
        /*0018*/ 	.word	0x00000000
	.align		4
        /*001c*/ 	.word	0xfffffffd
	.align		4
        /*0020*/ 	.word	0x00000000
	.align		4
        /*0024*/ 	.word	0xfffffffc


//--------------------- .nv.constant4             --------------------------
	.section	.nv.constant4,"a",@progbits
	.align	8
	.align		8
.nv.constant4:
        /*0000*/ 	.dword	__assertfail
	.align		8
        /*0008*/ 	.dword	__unnamed_1
	.align		8
        /*0010*/ 	.dword	_ZN39_INTERNAL_9fc626bc_4_k_cu_255c1bf2_25174cuda3std3__45__cpo5beginE
	.align		8
        /*0018*/ 	.dword	_ZN39_INTERNAL_9fc626bc_4_k_cu_255c1bf2_25174cuda3std3__45__cpo3endE
	.align		8
        /*0020*/ 	.dword	_ZN39_INTERNAL_9fc626bc_4_k_cu_255c1bf2_25174cuda3std3__45__cpo6cbeginE
	.align		8
        /*0028*/ 	.dword	_ZN39_INTERNAL_9fc626bc_4_k_cu_255c1bf2_25174cuda3std3__45__cpo4cendE
	.align		8
        /*0030*/ 	.dword	_ZN39_INTERNAL_9fc626bc_4_k_cu_255c1bf2_25174cuda3std3__441_GLOBAL__N__9fc626bc_4_k_cu_255c1bf2_25176ignoreE
	.align		8
        /*0038*/ 	.dword	_ZN39_INTERNAL_9fc626bc_4_k_cu_255c1bf2_25174cuda3std3__419piecewise_constructE
	.align		8
        /*0040*/ 	.dword	_ZN39_INTERNAL_9fc626bc_4_k_cu_255c1bf2_25174cuda3std3__48in_placeE
	.align		8
        /*0048*/ 	.dword	_ZN39_INTERNAL_9fc626bc_4_k_cu_255c1bf2_25174cuda3std6ranges3__45__cpo4swapE
	.align		8
        /*0050*/ 	.dword	_ZN39_INTERNAL_9fc626bc_4_k_cu_255c1bf2_25174cuda3std6ranges3__45__cpo9iter_moveE
	.align		8
        /*0058*/ 	.dword	_ZN39_INTERNAL_9fc626bc_4_k_cu_255c1bf2_25174cute7productE
	.align		8
        /*0060*/ 	.dword	_ZN39_INTERNAL_9fc626bc_4_k_cu_255c1bf2_25174cute1_E
	.align		8
        /*0068*/ 	.dword	$str$22
	.align		8
        /*0070*/ 	.dword	$str$23


//--------------------- .text._ZN7cutlass13device_kernelINS_4gemm6kernel13GemmUniversalIN4cute5tupleIJiiiiEEENS1_10collective13CollectiveMmaINS1_34MainloopSm90TmaGmmaWarpSpecializedILi9ENS5_IJNS4_1CILi1EEENSA_ILi2EEESB_EEENS1_35KernelTmaWarpSpecializedCooperativeEEENS5_IJNSA_ILi128EEENSA_ILi64EEESH_EEENS_10bfloat16_tENS5_IJlSB_lEEESJ_SK_NS4_8TiledMMAINS4_8MMA_AtomIJNS4_4SM904GMMA27MMA_64x64x16_F32BF16BF16_SSILNSO_5MajorE0ELSQ_0ELNSO_7ScaleInE1ELSR_1EEEEEENS4_6LayoutINS5_IJSC_SB_SB_EEENS5_IJSB_NSA_ILi0EEESW_EEEEENS5_IJNS4_10UnderscoreESZ_SZ_EEEEENS4_23SM90_TMA_LOAD_MULTICASTENS4_14ComposedLayoutINS4_7SwizzleILi3ELi4ELi3EEENS4_18smem_ptr_flag_bitsILi16EEENSU_INS5_IJNSA_ILi8EEESH_EEENS5_IJSH_SB_EEEEEEEvNS4_8identityENS4_13SM90_TMA_LOADES1C_vS1D_EENS_8epilogue10collective6detail29Sm90TmaWarpSpecializedAdapterINS1H_15DefaultEpilogueISJ_SK_SK_NS1G_6thread17LinearCombinationISJ_Li1EffLNS1L_9ScaleType4KindE0ELNS_15FloatRoundStyleE2ESJ_EENS1_15EpilogueDefaultEEEEEvvEEEEvNT_6ParamsE --------------------------
	.section	.text._ZN7cutlass13device_kernelINS_4gemm6kernel13GemmUniversalIN4cute5tupleIJiiiiEEENS1_10collective13CollectiveMmaINS1_34MainloopSm90TmaGmmaWarpSpecializedILi9ENS5_IJNS4_1CILi1EEENSA_ILi2EEESB_EEENS1_35KernelTmaWarpSpecializedCooperativeEEENS5_IJNSA_ILi128EEENSA_ILi64EEESH_EEENS_10bfloat16_tENS5_IJlSB_lEEESJ_SK_NS4_8TiledMMAINS4_8MMA_AtomIJNS4_4SM904GMMA27MMA_64x64x16_F32BF16BF16_SSILNSO_5MajorE0ELSQ_0ELNSO_7ScaleInE1ELSR_1EEEEEENS4_6LayoutINS5_IJSC_SB_SB_EEENS5_IJSB_NSA_ILi0EEESW_EEEEENS5_IJNS4_10UnderscoreESZ_SZ_EEEEENS4_23SM90_TMA_LOAD_MULTICASTENS4_14ComposedLayoutINS4_7SwizzleILi3ELi4ELi3EEENS4_18smem_ptr_flag_bitsILi16EEENSU_INS5_IJNSA_ILi8EEESH_EEENS5_IJSH_SB_EEEEEEEvNS4_8identityENS4_13SM90_TMA_LOADES1C_vS1D_EENS_8epilogue10collective6detail29Sm90TmaWarpSpecializedAdapterINS1H_15DefaultEpilogueISJ_SK_SK_NS1G_6thread17LinearCombinationISJ_Li1EffLNS1L_9ScaleType4KindE0ELNS_15FloatRoundStyleE2ESJ_EENS1_15EpilogueDefaultEEEEEvvEEEEvNT_6ParamsE,"ax",@progbits
	.align	128
.text._ZN7cutlass13device_kernelINS_4gemm6kernel13GemmUniversalIN4cute5tupleIJiiiiEEENS1_10collective13CollectiveMmaINS1_34MainloopSm90TmaGmmaWarpSpecializedILi9ENS5_IJNS4_1CILi1EEENSA_ILi2EEESB_EEENS1_35KernelTmaWarpSpecializedCooperativeEEENS5_IJNSA_ILi128EEENSA_ILi64EEESH_EEENS_10bfloat16_tENS5_IJlSB_lEEESJ_SK_NS4_8TiledMMAINS4_8MMA_AtomIJNS4_4SM904GMMA27MMA_64x64x16_F32BF16BF16_SSILNSO_5MajorE0ELSQ_0ELNSO_7ScaleInE1ELSR_1EEEEEENS4_6LayoutINS5_IJSC_SB_SB_EEENS5_IJSB_NSA_ILi0EEESW_EEEEENS5_IJNS4_10UnderscoreESZ_SZ_EEEEENS4_23SM90_TMA_LOAD_MULTICASTENS4_14ComposedLayoutINS4_7SwizzleILi3ELi4ELi3EEENS4_18smem_ptr_flag_bitsILi16EEENSU_INS5_IJNSA_ILi8EEESH_EEENS5_IJSH_SB_EEEEEEEvNS4_8identityENS4_13SM90_TMA_LOADES1C_vS1D_EENS_8epilogue10collective6detail29Sm90TmaWarpSpecializedAdapterINS1H_15DefaultEpilogueISJ_SK_SK_NS1G_6thread17LinearCombinationISJ_Li1EffLNS1L_9ScaleType4KindE0ELNS_15FloatRoundStyleE2ESJ_EENS1_15EpilogueDefaultEEEEEvvEEEEvNT_6ParamsE:
        .type           _ZN7cutlass13device_kernelINS_4gemm6kernel13GemmUniversalIN4cute5tupleIJiiiiEEENS1_10collective13CollectiveMmaINS1_34MainloopSm90TmaGmmaWarpSpecializedILi9ENS5_IJNS4_1CILi1EEENSA_ILi2EEESB_EEENS1_35KernelTmaWarpSpecializedCooperativeEEENS5_IJNSA_ILi128EEENSA_ILi64EEESH_EEENS_10bfloat16_tENS5_IJlSB_lEEESJ_SK_NS4_8TiledMMAINS4_8MMA_AtomIJNS4_4SM904GMMA27MMA_64x64x16_F32BF16BF16_SSILNSO_5MajorE0ELSQ_0ELNSO_7ScaleInE1ELSR_1EEEEEENS4_6LayoutINS5_IJSC_SB_SB_EEENS5_IJSB_NSA_ILi0EEESW_EEEEENS5_IJNS4_10UnderscoreESZ_SZ_EEEEENS4_23SM90_TMA_LOAD_MULTICASTENS4_14ComposedLayoutINS4_7SwizzleILi3ELi4ELi3EEENS4_18smem_ptr_flag_bitsILi16EEENSU_INS5_IJNSA_ILi8EEESH_EEENS5_IJSH_SB_EEEEEEEvNS4_8identityENS4_13SM90_TMA_LOADES1C_vS1D_EENS_8epilogue10collective6detail29Sm90TmaWarpSpecializedAdapterINS1H_15DefaultEpilogueISJ_SK_SK_NS1G_6thread17LinearCombinationISJ_Li1EffLNS1L_9ScaleType4KindE0ELNS_15FloatRoundStyleE2ESJ_EENS1_15EpilogueDefaultEEEEEvvEEEEvNT_6ParamsE,@function
        .size           _ZN7cutlass13device_kernelINS_4gemm6kernel13GemmUniversalIN4cute5tupleIJiiiiEEENS1_10collective13CollectiveMmaINS1_34MainloopSm90TmaGmmaWarpSpecializedILi9ENS5_IJNS4_1CILi1EEENSA_ILi2EEESB_EEENS1_35KernelTmaWarpSpecializedCooperativeEEENS5_IJNSA_ILi128EEENSA_ILi64EEESH_EEENS_10bfloat16_tENS5_IJlSB_lEEESJ_SK_NS4_8TiledMMAINS4_8MMA_AtomIJNS4_4SM904GMMA27MMA_64x64x16_F32BF16BF16_SSILNSO_5MajorE0ELSQ_0ELNSO_7ScaleInE1ELSR_1EEEEEENS4_6LayoutINS5_IJSC_SB_SB_EEENS5_IJSB_NSA_ILi0EEESW_EEEEENS5_IJNS4_10UnderscoreESZ_SZ_EEEEENS4_23SM90_TMA_LOAD_MULTICASTENS4_14ComposedLayoutINS4_7SwizzleILi3ELi4ELi3EEENS4_18smem_ptr_flag_bitsILi16EEENSU_INS5_IJNSA_ILi8EEESH_EEENS5_IJSH_SB_EEEEEEEvNS4_8identityENS4_13SM90_TMA_LOADES1C_vS1D_EENS_8epilogue10collective6detail29Sm90TmaWarpSpecializedAdapterINS1H_15DefaultEpilogueISJ_SK_SK_NS1G_6thread17LinearCombinationISJ_Li1EffLNS1L_9ScaleType4KindE0ELNS_15FloatRoundStyleE2ESJ_EENS1_15EpilogueDefaultEEEEEvvEEEEvNT_6ParamsE,(.L_x_146 - _ZN7cutlass13device_kernelINS_4gemm6kernel13GemmUniversalIN4cute5tupleIJiiiiEEENS1_10collective13CollectiveMmaINS1_34MainloopSm90TmaGmmaWarpSpecializedILi9ENS5_IJNS4_1CILi1EEENSA_ILi2EEESB_EEENS1_35KernelTmaWarpSpecializedCooperativeEEENS5_IJNSA_ILi128EEENSA_ILi64EEESH_EEENS_10bfloat16_tENS5_IJlSB_lEEESJ_SK_NS4_8TiledMMAINS4_8MMA_AtomIJNS4_4SM904GMMA27MMA_64x64x16_F32BF16BF16_SSILNSO_5MajorE0ELSQ_0ELNSO_7ScaleInE1ELSR_1EEEEEENS4_6LayoutINS5_IJSC_SB_SB_EEENS5_IJSB_NSA_ILi0EEESW_EEEEENS5_IJNS4_10UnderscoreESZ_SZ_EEEEENS4_23SM90_TMA_LOAD_MULTICASTENS4_14ComposedLayoutINS4_7SwizzleILi3ELi4ELi3EEENS4_18smem_ptr_flag_bitsILi16EEENSU_INS5_IJNSA_ILi8EEESH_EEENS5_IJSH_SB_EEEEEEEvNS4_8identityENS4_13SM90_TMA_LOADES1C_vS1D_EENS_8epilogue10collective6detail29Sm90TmaWarpSpecializedAdapterINS1H_15DefaultEpilogueISJ_SK_SK_NS1G_6thread17LinearCombinationISJ_Li1EffLNS1L_9ScaleType4KindE0ELNS_15FloatRoundStyleE2ESJ_EENS1_15EpilogueDefaultEEEEEvvEEEEvNT_6ParamsE)
        .other          _ZN7cutlass13device_kernelINS_4gemm6kernel13GemmUniversalIN4cute5tupleIJiiiiEEENS1_10collective13CollectiveMmaINS1_34MainloopSm90TmaGmmaWarpSpecializedILi9ENS5_IJNS4_1CILi1EEENSA_ILi2EEESB_EEENS1_35KernelTmaWarpSpecializedCooperativeEEENS5_IJNSA_ILi128EEENSA_ILi64EEESH_EEENS_10bfloat16_tENS5_IJlSB_lEEESJ_SK_NS4_8TiledMMAINS4_8MMA_AtomIJNS4_4SM904GMMA27MMA_64x64x16_F32BF16BF16_SSILNSO_5MajorE0ELSQ_0ELNSO_7ScaleInE1ELSR_1EEEEEENS4_6LayoutINS5_IJSC_SB_SB_EEENS5_IJSB_NSA_ILi0EEESW_EEEEENS5_IJNS4_10UnderscoreESZ_SZ_EEEEENS4_23SM90_TMA_LOAD_MULTICASTENS4_14ComposedLayoutINS4_7SwizzleILi3ELi4ELi3EEENS4_18smem_ptr_flag_bitsILi16EEENSU_INS5_IJNSA_ILi8EEESH_EEENS5_IJSH_SB_EEEEEEEvNS4_8identityENS4_13SM90_TMA_LOADES1C_vS1D_EENS_8epilogue10collective6detail29Sm90TmaWarpSpecializedAdapterINS1H_15DefaultEpilogueISJ_SK_SK_NS1G_6thread17LinearCombinationISJ_Li1EffLNS1L_9ScaleType4KindE0ELNS_15FloatRoundStyleE2ESJ_EENS1_15EpilogueDefaultEEEEEvvEEEEvNT_6ParamsE,@"STO_CUDA_ENTRY STV_DEFAULT"
_ZN7cutlass13device_kernelINS_4gemm6kernel13GemmUniversalIN4cute5tupleIJiiiiEEENS1_10collective13CollectiveMmaINS1_34MainloopSm90TmaGmmaWarpSpecializedILi9ENS5_IJNS4_1CILi1EEENSA_ILi2EEESB_EEENS1_35KernelTmaWarpSpecializedCooperativeEEENS5_IJNSA_ILi128EEENSA_ILi64EEESH_EEENS_10bfloat16_tENS5_IJlSB_lEEESJ_SK_NS4_8TiledMMAINS4_8MMA_AtomIJNS4_4SM904GMMA27MMA_64x64x16_F32BF16BF16_SSILNSO_5MajorE0ELSQ_0ELNSO_7ScaleInE1ELSR_1EEEEEENS4_6LayoutINS5_IJSC_SB_SB_EEENS5_IJSB_NSA_ILi0EEESW_EEEEENS5_IJNS4_10UnderscoreESZ_SZ_EEEEENS4_23SM90_TMA_LOAD_MULTICASTENS4_14ComposedLayoutINS4_7SwizzleILi3ELi4ELi3EEENS4_18smem_ptr_flag_bitsILi16EEENSU_INS5_IJNSA_ILi8EEESH_EEENS5_IJSH_SB_EEEEEEEvNS4_8identityENS4_13SM90_TMA_LOADES1C_vS1D_EENS_8epilogue10collective6detail29Sm90TmaWarpSpecializedAdapterINS1H_15DefaultEpilogueISJ_SK_SK_NS1G_6thread17LinearCombinationISJ_Li1EffLNS1L_9ScaleType4KindE0ELNS_15FloatRoundStyleE2ESJ_EENS1_15EpilogueDefaultEEEEEvvEEEEvNT_6ParamsE:
[----:B------:R-:W0:Y:S01]  /*0000*/  LDC R1, c[0x0][0x28] ;  /* 0x00000a00ff017b82 */ /* 0x000e220000000800 */
[----:B------:R-:W1:Y:S01]  /*0010*/  S2R R18, SR_TID.X ;  /* 0x0000000000127919 */ /* 0x000e620000002100 */
[----:B------:R-:W-:Y:S01]  /*0020*/  ELECT P0, URZ, PT ;  /* 0x00000000003f782f */ /* 0x000fe20003800000 */
[----:B------:R-:W-:Y:S01]  /*0030*/  BSSY B0, `(.L_x_0) ;  /* 0x000000f000007945 */ /* 0x000fe20003800000 */
[--C-:B-1----:R-:W-:Y:S02]  /*0040*/  SHF.R.U32.HI R0, RZ, 0x5, R18.reuse ;  /* 0x00000005ff007819 */ /* 0x102fe40000011612 */
[----:B------:R-:W-:-:S03]  /*0050*/  SHF.R.U32.HI R3, RZ, 0x7, R18 ;  /* 0x00000007ff037819 */ /* 0x000fc60000011612 */
[----:B------:R-:W1:Y:S04]  /*0060*/  SHFL.IDX PT, R2, R0, RZ, 0x1f ;  /* 0x00001fff00027589 */ /* 0x000e6800000e0000 */
[----:B------:R2:W3:Y:S01]  /*0070*/  SHFL.IDX PT, R5, R3, RZ, 0x1f ;  /* 0x00001fff03057589 */ /* 0x0004e200000e0000 */
[----:B-1----:R-:W-:-:S13]  /*0080*/  ISETP.NE.OR P0, PT, R2, RZ, !P0 ;  /* 0x000000ff0200720c */ /* 0x002fda0004705670 */
[----:B0-23--:R-:W-:Y:S05]  /*0090*/  @P0 BRA `(.L_x_1) ;  /* 0x0000000000200947 */ /* 0x00dfea0003800000 */
[----:B------:R-:W-:Y:S02]  /*00a0*/  ULDC.64 UR4, c[0x0][0x198] ;  /* 0x0000660000047ab9 */ /* 0x000fe40000000a00 */
[----:B------:R-:W-:Y:S02]  /*00b0*/  UIADD3 UR6, UP0, UR4, 0xf0, URZ ;  /* 0x000000f004067890 */ /* 0x000fe4000ff1e03f */
[----:B------:R-:W-:Y:S02]  /*00c0*/  UIADD3 UR4, UP1, UR4, 0x1f0, URZ ;  /* 0x000001f004047890 */ /* 0x000fe4000ff3e03f */
[----:B------:R-:W-:Y:S02]  /*00d0*/  UIADD3.X UR7, URZ, UR5, URZ, UP0, !UPT ;  /* 0x000000053f077290 */ /* 0x000fe400087fe43f */
[----:B------:R-:W-:-:S07]  /*00e0*/  UIADD3.X UR5, URZ, UR5, URZ, UP1, !UPT ;  /* 0x000000053f057290 */ /* 0x000fce0008ffe43f */
[----:B------:R0:W-:Y:S02]  /*00f0*/  UTMACCTL.PF [UR6] ;  /* 0x00000000060079b9 */ /* 0x0001e40008040000 */
[----:B------:R0:W-:Y:S02]  /*0100*/  UTMACCTL.PF [UR4] ;  /* 0x00000000040079b9 */ /* 0x0001e40008040000 */
[----:B0-----:R-:W-:Y:S01]  /*0110*/  NOP ;  /* 0x0000000000007918 */ /* 0x001fe20000000000 */
.L_x_1:
[----:B------:R-:W-:Y:S05]  /*0120*/  BSYNC B0 ;  /* 0x0000000000007941 */ /* 0x000fea0003800000 */
.L_x_0:
[----:B------:R-:W0:Y:S02]  /*0130*/  SHFL.IDX PT, R3, R0, RZ, 0x1f ;  /* 0x00001fff00037589 */ /* 0x000e2400000e0000 */
[----:B0-----:R-:W-:-:S13]  /*0140*/  ISETP.NE.AND P0, PT, R3, RZ, PT ;  /* 0x000000ff0300720c */ /* 0x001fda0003f05270 */
[----:B------:R-:W-:Y:S05]  /*0150*/  @P0 BRA `(.L_x_2) ;  /* 0x00000000008c0947 */ /* 0x000fea0003800000 */
[----:B------:R-:W-:Y:S01]  /*0160*/  ELECT P0, URZ, PT ;  /* 0x00000000003f782f */ /* 0x000fe20003800000 */
[----:B------:R-:W-:-:S12]  /*0170*/  BSSY B0, `(.L_x_2) ;  /* 0x0000021000007945 */ /* 0x000fd80003800000 */
[----:B------:R-:W-:Y:S05]  /*0180*/  @!P0 BRA `(.L_x_3) ;  /* 0x00000000007c8947 */ /* 0x000fea0003800000 */
[----:B------:R-:W0:Y:S01]  /*0190*/  S2UR UR8, SR_CgaCtaId ;  /* 0x00000000000879c3 */ /* 0x000e220000008800 */
[----:B------:R-:W-:Y:S01]  /*01a0*/  UMOV UR4, 0x400 ;  /* 0x0000040000047882 */ /* 0x000fe20000000000 */
[----:B------:R-:W-:Y:S01]  /*01b0*/  UMOV UR5, 0x1 ;  /* 0x0000000100057882 */ /* 0x000fe20000000000 */
[----:B------:R-:W-:Y:S02]  /*01c0*/  UMOV UR6, 0x4 ;  /* 0x0000000400067882 */ /* 0x000fe40000000000 */
[----:B------:R-:W-:-:S04]  /*01d0*/  UIADD3 UR6, -UR6, 0x100000, URZ ;  /* 0x0010000006067890 */ /* 0x000fc8000fffe13f */
[----:B------:R-:W-:Y:S02]  /*01e0*/  USHF.L.U32 UR7, UR6, 0xb, URZ ;  /* 0x0000000b06077899 */ /* 0x000fe4000800063f */
[----:B------:R-:W-:Y:S02]  /*01f0*/  USHF.L.U32 UR6, UR6, 0x1, URZ ;  /* 0x0000000106067899 */ /* 0x000fe4000800063f */
[----:B0-----:R-:W-:Y:S02]  /*0200*/  ULEA UR8, UR8, UR4, 0x18 ;  /* 0x0000000408087291 */ /* 0x001fe4000f8ec03f */
[----:B------:R-:W-:-:S04]  /*0210*/  UIADD3 UR4, -UR5, 0x100000, URZ ;  /* 0x0010000005047890 */ /* 0x000fc8000fffe13f */
[----:B------:R-:W-:Y:S02]  /*0220*/  USHF.L.U32 UR5, UR4, 0xb, URZ ;  /* 0x0000000b04057899 */ /* 0x000fe4000800063f */
[----:B------:R-:W-:Y:S01]  /*0230*/  USHF.L.U32 UR4, UR4, 0x1, URZ ;  /* 0x0000000104047899 */ /* 0x000fe2000800063f */
[----:B------:R-:W0:Y:S11]  /*0240*/  FENCE.VIEW.ASYNC.S ;  /* 0x00000000000073c6 */ /* 0x000e360000000000 */
[----:B0-----:R0:W1:Y:S01]  /*0250*/  SYNCS.EXCH.64 URZ, [UR8], UR4 ;  /* 0x00000004083f75b2 */ /* 0x0010620008000100 */
[----:B------:R0:W2:Y:S01]  /*0260*/  SYNCS.EXCH.64 URZ, [UR8+0x48], UR6 ;  /* 0x00004806083f75b2 */ /* 0x0000a20008000100 */
[----:B------:R0:W3:Y:S01]  /*0270*/  SYNCS.EXCH.64 URZ, [UR8+0x8], UR4 ;  /* 0x00000804083f75b2 */ /* 0x0000e20008000100 */
[----:B------:R0:W4:Y:S01]  /*0280*/  SYNCS.EXCH.64 URZ, [UR8+0x50], UR6 ;  /* 0x00005006083f75b2 */ /* 0x0001220008000100 */
[----:B------:R0:W0:Y:S01]  /*0290*/  SYNCS.EXCH.64 URZ, [UR8+0x10], UR4 ;  /* 0x00001004083f75b2 */ /* 0x0000220008000100 */
        /* <DEDUP_REMOVED lines=13> */
[----:B------:R-:W-:Y:S01]  /*0370*/  NOP ;  /* 0x0000000000007918 */ /* 0x000fe20000000000 */
.L_x_3:
[----:B0-----:R-:W-:Y:S05]  /*0380*/  BSYNC B0 ;  /* 0x0000000000007941 */ /* 0x001fea0003800000 */
.L_x_2:
[----:B------:R-:W0:Y:S01]  /*0390*/  SHFL.IDX PT, R0, R0, RZ, 0x1f ;  /* 0x00001fff00007589 */ /* 0x000e2200000e0000 */
[----:B------:R-:W-:Y:S01]  /*03a0*/  SHF.R.S32.HI R7, RZ, 0x1f, R18 ;  /* 0x0000001fff077819 */ /* 0x000fe20000011412 */
[----:B------:R-:W5:Y:S01]  /*03b0*/  S2UR UR8, SR_CTAID.X ;  /* 0x00000000000879c3 */ /* 0x000f620000002500 */
[----:B------:R-:W-:Y:S01]  /*03c0*/  ELECT P0, URZ, PT ;  /* 0x00000000003f782f */ /* 0x000fe20003800000 */
[----:B------:R-:W1:Y:S01]  /*03d0*/  S2R R4, SR_CTAID.Y ;  /* 0x0000000000047919 */ /* 0x000e620000002600 */
[----:B------:R-:W-:Y:S01]  /*03e0*/  LEA.HI R7, R7, R18, RZ, 0x7 ;  /* 0x0000001207077211 */ /* 0x000fe200078f38ff */
[----:B------:R-:W-:Y:S01]  /*03f0*/  ULDC UR4, c[0x0][0x154] ;  /* 0x0000550000047ab9 */ /* 0x000fe20000000800 */
[----:B------:R-:W-:Y:S01]  /*0400*/  SHF.R.S32.HI R8, RZ, 0x1f, R3 ;  /* 0x0000001fff087819 */ /* 0x000fe20000011403 */
[----:B------:R-:W-:Y:S01]  /*0410*/  NOP ;  /* 0x0000000000007918 */ /* 0x000fe20000000000 */
[----:B------:R-:W-:Y:S01]  /*0420*/  LOP3.LUT R7, R7, 0xffffff80, RZ, 0xc0, !PT ;  /* 0xffffff8007077812 */ /* 0x000fe200078ec0ff */
[----:B------:R-:W2:Y:S01]  /*0430*/  LDC R12, c[0x0][0x140] ;  /* 0x00005000ff0c7b82 */ /* 0x000ea20000000800 */
[----:B------:R-:W-:Y:S01]  /*0440*/  LEA.HI R8, R8, R3, RZ, 0x2 ;  /* 0x0000000308087211 */ /* 0x000fe200078f10ff */
[----:B------:R-:W-:-:S02]  /*0450*/  NOP ;  /* 0x0000000000007918 */ /* 0x000fc40000000000 */
[----:B------:R-:W-:Y:S01]  /*0460*/  IMAD.IADD R6, R18, 0x1, -R7 ;  /* 0x0000000112067824 */ /* 0x000fe200078e0a07 */
[----:B------:R-:W-:-:S03]  /*0470*/  LOP3.LUT R8, R8, 0x3ffffffc, RZ, 0xc0, !PT ;  /* 0x3ffffffc08087812 */ /* 0x000fc600078ec0ff */
[----:B------:R-:W3:Y:S01]  /*0480*/  LDC R10, c[0x0][0x144] ;  /* 0x00005100ff0a7b82 */ /* 0x000ee20000000800 */
[----:B------:R-:W-:Y:S02]  /*0490*/  SHF.R.S32.HI R7, RZ, 0x1f, R6 ;  /* 0x0000001fff077819 */ /* 0x000fe40000011406 */
[----:B------:R-:W-:Y:S02]  /*04a0*/  LOP3.LUT P2, RZ, R6, 0x7, RZ, 0xc0, !PT ;  /* 0x0000000706ff7812 */ /* 0x000fe4000784c0ff */
[----:B------:R-:W-:Y:S01]  /*04b0*/  LEA.HI R7, R7, R6, RZ, 0x3 ;  /* 0x0000000607077211 */ /* 0x000fe200078f18ff */
[----:B------:R-:W-:Y:S01]  /*04c0*/  VIADD R6, R5, 0xffffffff ;  /* 0xffffffff05067836 */ /* 0x000fe20000000000 */
[----:B0-----:R-:W-:Y:S02]  /*04d0*/  ISETP.NE.OR P0, PT, R0, RZ, !P0 ;  /* 0x000000ff0000720c */ /* 0x001fe40004705670 */
[--C-:B------:R-:W-:Y:S02]  /*04e0*/  SHF.R.S32.HI R0, RZ, 0x3, R7.reuse ;  /* 0x00000003ff007819 */ /* 0x100fe40000011407 */
[----:B------:R-:W-:-:S02]  /*04f0*/  SHF.R.S32.HI R7, RZ, 0x1f, R7 ;  /* 0x0000001fff077819 */ /* 0x000fc40000011407 */
[----:B------:R-:W-:Y:S02]  /*0500*/  ISETP.GE.U32.AND P5, PT, R6, 0x2, PT ;  /* 0x000000020600780c */ /* 0x000fe40003fa6070 */
[----:B------:R-:W-:Y:S02]  /*0510*/  LEA.HI R7, R7, R0, RZ, 0x2 ;  /* 0x0000000007077211 */ /* 0x000fe400078f10ff */
[----:B--2---:R-:W-:Y:S02]  /*0520*/  ISETP.EQ.U32.AND P3, PT, R12, 0x1, PT ;  /* 0x000000010c00780c */ /* 0x004fe40003f62070 */
[----:B-1----:R-:W-:Y:S01]  /*0530*/  I2FP.F32.U32 R9, R4 ;  /* 0x0000000400097245 */ /* 0x002fe20000201000 */
[----:B------:R-:W-:Y:S01]  /*0540*/  VOTEU.ALL UP0, P0 ;  /* 0x00000000003f7886 */ /* 0x000fe20000000000 */
[----:B------:R-:W-:Y:S01]  /*0550*/  LOP3.LUT R7, R7, 0xfffffffc, RZ, 0xc0, !PT ;  /* 0xfffffffc07077812 */ /* 0x000fe200078ec0ff */
[----:B------:R-:W-:Y:S02]  /*0560*/  VOTEU.ALL UP1, P0 ;  /* 0x00000000003f7886 */ /* 0x000fe40000020000 */
[----:B------:R-:W-:Y:S01]  /*0570*/  FMUL R11, R9, UR4 ;  /* 0x00000004090b7c20 */ /* 0x000fe20008400000 */
[----:B------:R-:W-:Y:S01]  /*0580*/  IMAD.IADD R9, R3, 0x1, -R8 ;  /* 0x0000000103097824 */ /* 0x000fe200078e0a08 */
[----:B-----5:R-:W-:Y:S01]  /*0590*/  I2FP.F32.U32 R8, UR8 ;  /* 0x0000000800087c45 */ /* 0x020fe20008201000 */
[----:B------:R-:W-:Y:S01]  /*05a0*/  IMAD.IADD R0, R0, 0x1, -R7 ;  /* 0x0000000100007824 */ /* 0x000fe200078e0a07 */
[----:B------:R-:W0:Y:S01]  /*05b0*/  @!UP0 S2UR UR7, SR_CgaCtaId ;  /* 0x00000000000789c3 */ /* 0x000e220000008800 */
[----:B------:R-:W-:Y:S01]  /*05c0*/  ULDC UR4, c[0x0][0x150] ;  /* 0x0000540000047ab9 */ /* 0x000fe20000000800 */
[----:B------:R-:W1:Y:S01]  /*05d0*/  F2I.U32.TRUNC.NTZ R11, R11 ;  /* 0x0000000b000b7305 */ /* 0x000e62000020f000 */
[----:B------:R-:W-:Y:S01]  /*05e0*/  FMUL R8, R8, UR4 ;  /* 0x0000000408087c20 */ /* 0x000fe20008400000 */
[----:B------:R-:W-:Y:S01]  /*05f0*/  SHF.R.S32.HI R3, RZ, 0x1f, R2 ;  /* 0x0000001fff037819 */ /* 0x000fe20000011402 */
[----:B------:R-:W-:Y:S01]  /*0600*/  IMAD R9, R9, 0x4, R0 ;  /* 0x0000000409097824 */ /* 0x000fe200078e0200 */
[----:B------:R-:W-:Y:S01]  /*0610*/  UMOV UR4, 0x20 ;  /* 0x0000002000047882 */ /* 0x000fe20000000000 */
[----:B------:R-:W-:Y:S01]  /*0620*/  @!UP0 UMOV UR6, 0x400 ;  /* 0x0000040000068882 */ /* 0x000fe20000000000 */
[----:B------:R-:W2:Y:S01]  /*0630*/  LDC R7, c[0x0][0x148] ;  /* 0x00005200ff077b82 */ /* 0x000ea20000000800 */
[----:B------:R-:W-:Y:S01]  /*0640*/  LEA.HI R3, R3, R2, RZ, 0x2 ;  /* 0x0000000203037211 */ /* 0x000fe200078f10ff */
[----:B------:R-:W5:Y:S01]  /*0650*/  F2I.U32.TRUNC.NTZ R8, R8 ;  /* 0x0000000800087305 */ /* 0x000f62000020f000 */
[----:B------:R-:W-:Y:S01]  /*0660*/  IMAD.SHL.U32 R22, R9, 0x4, RZ ;  /* 0x0000000409167824 */ /* 0x000fe200078e00ff */
[----:B------:R-:W-:-:S04]  /*0670*/  @!UP0 UIADD3 UR4, -UR4, 0x100000, URZ ;  /* 0x0010000004048890 */ /* 0x000fc8000fffe13f */
[----:B------:R-:W-:Y:S02]  /*0680*/  @!UP0 USHF.L.U32 UR5, UR4, 0xb, URZ ;  /* 0x0000000b04058899 */ /* 0x000fe4000800063f */
[----:B------:R-:W-:Y:S01]  /*0690*/  @!UP0 USHF.L.U32 UR4, UR4, 0x1, URZ ;  /* 0x0000000104048899 */ /* 0x000fe2000800063f */
[----:B------:R-:W-:Y:S02]  /*06a0*/  LOP3.LUT R3, R3, 0xfffffffc, RZ, 0xc0, !PT ;  /* 0xfffffffc03037812 */ /* 0x000fe400078ec0ff */
[----:B------:R-:W-:Y:S01]  /*06b0*/  LOP3.LUT R22, R9, 0xc, R22, 0x78, !PT ;  /* 0x0000000c09167812 */ /* 0x000fe200078e7816 */
[----:B-1----:R-:W-:Y:S02]  /*06c0*/  IMAD.MOV R21, RZ, RZ, -R11 ;  /* 0x000000ffff157224 */ /* 0x002fe400078e0a0b */
[----:B------:R-:W-:Y:S01]  /*06d0*/  IMAD.IADD R0, R2, 0x1, -R3 ;  /* 0x0000000102007824 */ /* 0x000fe200078e0a03 */
[----:B0-----:R-:W-:Y:S01]  /*06e0*/  @!UP0 ULEA UR6, UR7, UR6, 0x18 ;  /* 0x0000000607068291 */ /* 0x001fe2000f8ec03f */
[----:B-----5:R-:W-:-:S03]  /*06f0*/  IMAD.MOV R3, RZ, RZ, -R8 ;  /* 0x000000ffff037224 */ /* 0x020fc600078e0a08 */
[----:B------:R-:W-:Y:S01]  /*0700*/  ISETP.NE.AND P1, PT, R0, 0x3, PT ;  /* 0x000000030000780c */ /* 0x000fe20003f25270 */
[----:B------:R-:W-:Y:S01]  /*0710*/  VOTEU.ALL UP0, P0 ;  /* 0x00000000003f7886 */ /* 0x000fe20000000000 */
[----:B------:R-:W-:Y:S01]  /*0720*/  ISETP.LT.U32.AND P0, PT, R22, 0x2, !P2 ;  /* 0x000000021600780c */ /* 0x000fe20005701070 */
[----:B---3--:R-:W-:Y:S01]  /*0730*/  IMAD R3, R10, R3, UR8 ;  /* 0x000000080a037e24 */ /* 0x008fe2000f8e0203 */
[----:B------:R-:W-:Y:S01]  /*0740*/  ISETP.EQ.OR P1, PT, R0, RZ, !P1 ;  /* 0x000000ff0000720c */ /* 0x000fe20004f22670 */
[----:B--2---:R-:W-:Y:S01]  /*0750*/  IMAD R9, R7, R21, R4 ;  /* 0x0000001507097224 */ /* 0x004fe200078e0204 */
[C---:B------:R-:W-:Y:S02]  /*0760*/  ISETP.NE.AND P2, PT, R5.reuse, RZ, PT ;  /* 0x000000ff0500720c */ /* 0x040fe40003f45270 */
[----:B------:R-:W-:Y:S01]  /*0770*/  ISETP.EQ.AND P1, PT, R5, RZ, P1 ;  /* 0x000000ff0500720c */ /* 0x000fe20000f22270 */
[----:B------:R-:W0:Y:S02]  /*0780*/  FENCE.VIEW.ASYNC.S ;  /* 0x00000000000073c6 */ /* 0x000e240000000000 */
[----:B0-----:R0:W1:Y:S01]  /*0790*/  @!UP0 SYNCS.EXCH.64 URZ, [UR6+0xa0], UR4 ;  /* 0x0000a004063f85b2 */ /* 0x0010620008000100 */
[----:B------:R-:W-:-:S02]  /*07a0*/  ISETP.NE.AND P4, PT, R9, R22, PT ;  /* 0x000000160900720c */ /* 0x000fc40003f85270 */
[----:B------:R-:W-:Y:S02]  /*07b0*/  SEL R19, RZ, 0x1, !P1 ;  /* 0x00000001ff137807 */ /* 0x000fe40004800000 */
[----:B------:R-:W-:Y:S02]  /*07c0*/  ISETP.EQ.OR P4, PT, R3, RZ, !P4 ;  /* 0x000000ff0300720c */ /* 0x000fe40006782670 */
[----:B------:R-:W-:Y:S02]  /*07d0*/  SEL R19, R19, 0x2, P5 ;  /* 0x0000000213137807 */ /* 0x000fe40002800000 */
[----:B------:R-:W-:-:S04]  /*07e0*/  PLOP3.LUT P0, PT, P0, P4, PT, 0x80, 0x0 ;  /* 0x000000000000781c */ /* 0x000fc80000709070 */
[----:B------:R-:W-:Y:S01]  /*07f0*/  P2R R58, PR, RZ, 0x1 ;  /* 0x00000001ff3a7803 */ /* 0x000fe20000000000 */
[----:B------:R0:W2:Y:S01]  /*0800*/  @!UP1 SYNCS.EXCH.64 URZ, [UR6+0xa8], UR4 ;  /* 0x0000a804063f95b2 */ /* 0x0000a20008000100 */
[----:B------:R-:W-:Y:S01]  /*0810*/  NOP ;  /* 0x0000000000007918 */ /* 0x000fe20000000000 */
[----:B------:R-:W-:Y:S06]  /*0820*/  @!P3 BRA `(.L_x_4) ;  /* 0x000000000008b947 */ /* 0x000fec0003800000 */
[----:B-12-4-:R-:W-:Y:S01]  /*0830*/  UCGABAR_ARV ;  /* 0x00000000000079c7 */ /* 0x016fe20008000000 */
[----:B------:R-:W-:Y:S05]  /*0840*/  BRA `(.L_x_5) ;  /* 0x0000000000047947 */ /* 0x000fea0003800000 */
.L_x_4:
[----:B-12-4-:R-:W-:Y:S01]  /*0850*/  NOP ;  /* 0x0000000000007918 */ /* 0x016fe20000000000 */
.L_x_5:
[----:B------:R-:W1:Y:S01]  /*0860*/  LDC R2, c[0x0][0x65c] ;  /* 0x00019700ff027b82 */ /* 0x000e620000000800 */
[----:B------:R-:W-:Y:S02]  /*0870*/  IMAD.U32 R8, RZ, RZ, UR8 ;  /* 0x00000008ff087e24 */ /* 0x000fe4000f8e00ff */
[----:B------:R-:W-:Y:S01]  /*0880*/  IMAD.MOV.U32 R9, RZ, RZ, RZ ;  /* 0x000000ffff097224 */ /* 0x000fe200078e00ff */
[----:B-1----:R-:W-:-:S04]  /*0890*/  ISETP.NE.AND P1, PT, R2, 0x1, PT ;  /* 0x000000010200780c */ /* 0x002fc80003f25270 */
[----:B------:R-:W-:-:S09]  /*08a0*/  P2R R5, PR, RZ, 0x2 ;  /* 0x00000002ff057803 */ /* 0x000fd20000000000 */
[----:B------:R-:W1:Y:S01]  /*08b0*/  @P1 LDC R17, c[0x0][0x10] ;  /* 0x00000400ff111b82 */ /* 0x000e620000000800 */
[----:B------:R-:W-:Y:S02]  /*08c0*/  @P1 IMAD.MOV.U32 R5, RZ, RZ, RZ ;  /* 0x000000ffff051224 */ /* 0x000fe400078e00ff */
[----:B------:R-:W-:-:S05]  /*08d0*/  @P1 IMAD.MOV.U32 R13, RZ, RZ, RZ ;  /* 0x000000ffff0d1224 */ /* 0x000fca00078e00ff */
[----:B------:R-:W2:Y:S01]  /*08e0*/  @!P1 LDC R11, c[0x0][0xc] ;  /* 0x00000300ff0b9b82 */ /* 0x000ea20000000800 */
[----:B-1----:R-:W-:-:S04]  /*08f0*/  @P1 IMAD.WIDE.U32 R16, R17, UR8, R4 ;  /* 0x0000000811101c25 */ /* 0x002fc8000f8e0004 */
[----:B------:R-:W-:Y:S02]  /*0900*/  @P1 IMAD.IADD R17, R17, 0x1, R13 ;  /* 0x0000000111111824 */ /* 0x000fe400078e020d */
[----:B--2---:R-:W-:-:S04]  /*0910*/  @!P1 IMAD.WIDE.U32 R8, R4, R11, R8 ;  /* 0x0000000b04089225 */ /* 0x004fc800078e0008 */
[----:B------:R-:W-:Y:S02]  /*0920*/  @!P1 IMAD.MOV.U32 R16, RZ, RZ, R8 ;  /* 0x000000ffff109224 */ /* 0x000fe400078e0008 */
[----:B------:R-:W-:Y:S01]  /*0930*/  @!P1 IMAD.MOV.U32 R17, RZ, RZ, R9 ;  /* 0x000000ffff119224 */ /* 0x000fe200078e0009 */
[----:B------:R-:W-:Y:S06]  /*0940*/  @!P3 BRA `(.L_x_6) ;  /* 0x00000000000cb947 */ /* 0x000fec0003800000 */
[----:B------:R-:W-:Y:S01]  /*0950*/  UCGABAR_WAIT ;  /* 0x0000000000007dc7 */ /* 0x000fe20008000000 */
[----:B------:R-:W-:Y:S01]  /*0960*/  CCTL.IVALL ;  /* 0x00000000ff00798f */ /* 0x000fe20002000000 */
[----:B------:R-:W-:Y:S05]  /*0970*/  BRA `(.L_x_7) ;  /* 0x0000000000047947 */ /* 0x000fea0003800000 */
.L_x_6:
[----:B------:R-:W-:Y:S06]  /*0980*/  BAR.SYNC.DEFER_BLOCKING 0x0 ;  /* 0x0000000000007b1d */ /* 0x000fec0000010000 */
.L_x_7:
[----:B------:R-:W-:Y:S05]  /*0990*/  @!P2 BRA `(.L_x_8) ;  /* 0x000000400004a947 */ /* 0x000fea0003800000 */
[----:B------:R-:W-:-:S13]  /*09a0*/  ISETP.GT.U32.AND P0, PT, R6, 0x1, PT ;  /* 0x000000010600780c */ /* 0x000fda0003f04070 */
[----:B0-----:R-:W-:Y:S05]  /*09b0*/  @P0 EXIT ;  /* 0x000000000000094d */ /* 0x001fea0003800000 */
[----:B------:R-:W-:Y:S01]  /*09c0*/  ULDC.64 UR4, c[0x0][0x650] ;  /* 0x0001940000047ab9 */ /* 0x000fe20000000a00 */
[----:B------:R-:W-:Y:S01]  /*09d0*/  PRMT R0, RZ, 0x7610, R0 ;  /* 0x00007610ff007816 */ /* 0x000fe20000000000 */
[----:B------:R-:W-:Y:S01]  /*09e0*/  IMAD.MOV.U32 R60, RZ, RZ, -0x1 ;  /* 0xffffffffff3c7424 */ /* 0x000fe200078e00ff */
[----:B------:R-:W-:Y:S01]  /*09f0*/  ISETP.GE.U32.AND P0, PT, R16, UR4, PT ;  /* 0x0000000410007c0c */ /* 0x000fe2000bf06070 */
[----:B------:R-:W-:Y:S02]  /*0a00*/  IMAD.MOV.U32 R61, RZ, RZ, -0x1 ;  /* 0xffffffffff3d7424 */ /* 0x000fe400078e00ff */
[----:B------:R-:W-:Y:S01]  /*0a10*/  IMAD.MOV.U32 R57, RZ, RZ, -0x1 ;  /* 0xffffffffff397424 */ /* 0x000fe200078e00ff */
[----:B------:R-:W-:-:S13]  /*0a20*/  ISETP.GE.U32.AND.EX P0, PT, R17, UR5, PT, P0 ;  /* 0x0000000511007c0c */ /* 0x000fda000bf06100 */
[----:B------:R-:W-:Y:S05]  /*0a30*/  @P0 BRA `(.L_x_9) ;  /* 0x0000000400280947 */ /* 0x000fea0003800000 */
[----:B------:R-:W0:Y:S01]  /*0a40*/  LDC.64 R24, c[0x0][0x628] ;  /* 0x00018a00ff187b82 */ /* 0x000e220000000a00 */
[----:B------:R-:W-:Y:S02]  /*0a50*/  IMAD.MOV.U32 R8, RZ, RZ, R16 ;  /* 0x000000ffff087224 */ /* 0x000fe400078e0010 */
[----:B------:R-:W-:-:S05]  /*0a60*/  IMAD.MOV.U32 R9, RZ, RZ, R17 ;  /* 0x000000ffff097224 */ /* 0x000fca00078e0011 */
[----:B------:R-:W1:Y:S08]  /*0a70*/  LDC R0, c[0x0][0x630] ;  /* 0x00018c00ff007b82 */ /* 0x000e700000000800 */
[----:B------:R-:W2:Y:S01]  /*0a80*/  LDC.64 R26, c[0x0][0x620] ;  /* 0x00018800ff1a7b82 */ /* 0x000ea20000000a00 */
[----:B0-----:R-:W-:-:S04]  /*0a90*/  ISETP.NE.U32.AND P0, PT, R24, RZ, PT ;  /* 0x000000ff1800720c */ /* 0x001fc80003f05070 */
[----:B------:R-:W-:-:S13]  /*0aa0*/  ISETP.NE.AND.EX P0, PT, R25, RZ, PT, P0 ;  /* 0x000000ff1900720c */ /* 0x000fda0003f05300 */
[----:B-12---:R-:W-:Y:S05]  /*0ab0*/  @!P0 BRA `(.L_x_10) ;  /* 0x0000000000288947 */ /* 0x006fea0003800000 */
[----:B------:R-:W0:Y:S02]  /*0ac0*/  LDC R13, c[0x0][0x634] ;  /* 0x00018d00ff0d7b82 */ /* 0x000e240000000800 */
[----:B0-----:R-:W-:-:S05]  /*0ad0*/  IADD3 R13, P0, R16, R13, RZ ;  /* 0x0000000d100d7210 */ /* 0x001fca0007f1e0ff */
[----:B------:R-:W-:-:S04]  /*0ae0*/  IMAD.X R15, RZ, RZ, R17, P0 ;  /* 0x000000ffff0f7224 */ /* 0x000fc800000e0611 */
[----:B------:R-:W-:-:S04]  /*0af0*/  IMAD.WIDE.U32 R8, R15, R24, RZ ;  /* 0x000000180f087225 */ /* 0x000fc800078e00ff */
[----:B------:R-:W-:-:S04]  /*0b00*/  IMAD.WIDE.U32 R10, P0, R13, R25, R8 ;  /* 0x000000190d0a7225 */ /* 0x000fc80007800008 */
[----:B------:R-:W-:-:S04]  /*0b10*/  IMAD.WIDE.U32 R8, R13, R24, RZ ;  /* 0x000000180d087225 */ /* 0x000fc800078e00ff */
[----:B------:R-:W-:Y:S01]  /*0b20*/  IMAD.X R13, RZ, RZ, RZ, P0 ;  /* 0x000000ffff0d7224 */ /* 0x000fe200000e06ff */
[----:B------:R-:W-:Y:S01]  /*0b30*/  IADD3 RZ, P0, R9, R10, RZ ;  /* 0x0000000a09ff7210 */ /* 0x000fe20007f1e0ff */
[----:B------:R-:W-:-:S04]  /*0b40*/  IMAD.MOV.U32 R12, RZ, RZ, R11 ;  /* 0x000000ffff0c7224 */ /* 0x000fc800078e000b */
[----:B------:R-:W-:-:S08]  /*0b50*/  IMAD.WIDE.U32.X R8, R15, R25, R12, P0 ;  /* 0x000000190f087225 */ /* 0x000fd000000e040c */
.L_x_10:
[----:B------:R-:W0:Y:S01]  /*0b60*/  LDC.64 R24, c[0x0][0x640] ;  /* 0x00019000ff187b82 */ /* 0x000e220000000a00 */
[-CC-:B------:R-:W-:Y:S01]  /*0b70*/  SHF.R.U64 R57, R8, R0.reuse, R9.reuse ;  /* 0x0000000008397219 */ /* 0x180fe20000001209 */
[----:B------:R-:W-:Y:S01]  /*0b80*/  IMAD R28, R7, R21, R4 ;  /* 0x00000015071c7224 */ /* 0x000fe200078e0204 */
[----:B------:R-:W-:Y:S01]  /*0b90*/  SHF.R.U32.HI R0, RZ, R0, R9 ;  /* 0x00000000ff007219 */ /* 0x000fe20000011609 */
[----:B------:R-:W-:Y:S01]  /*0ba0*/  IMAD.MOV.U32 R21, RZ, RZ, 0x1 ;  /* 0x00000001ff157424 */ /* 0x000fe200078e00ff */
[----:B------:R-:W-:-:S03]  /*0bb0*/  IADD3 R5, P0, RZ, -R57, RZ ;  /* 0x80000039ff057210 */ /* 0x000fc60007f1e0ff */
[----:B------:R-:W1:Y:S02]  /*0bc0*/  LDC R6, c[0x0][0x618] ;  /* 0x00018600ff067b82 */ /* 0x000e640000000800 */
[----:B------:R-:W-:-:S04]  /*0bd0*/  IMAD.X R9, RZ, RZ, ~R0, P0 ;  /* 0x000000ffff097224 */ /* 0x000fc800000e0e00 */
[-C--:B------:R-:W-:Y:S02]  /*0be0*/  IMAD R0, R9, R26.reuse, RZ ;  /* 0x0000001a09007224 */ /* 0x080fe400078e02ff */
[----:B------:R-:W2:Y:S01]  /*0bf0*/  LDC R11, c[0x0][0x608] ;  /* 0x00018200ff0b7b82 */ /* 0x000ea20000000800 */
[----:B------:R-:W-:-:S04]  /*0c00*/  IMAD.WIDE.U32 R8, R5, R26, R16 ;  /* 0x0000001a05087225 */ /* 0x000fc800078e0010 */
[----:B------:R-:W-:-:S03]  /*0c10*/  IMAD R5, R5, R27, R0 ;  /* 0x0000001b05057224 */ /* 0x000fc600078e0200 */
[----:B------:R-:W3:Y:S01]  /*0c20*/  LDC R12, c[0x0][0x658] ;  /* 0x00019600ff0c7b82 */ /* 0x000ee20000000800 */
[----:B0-----:R-:W-:Y:S01]  /*0c30*/  ISETP.NE.U32.AND P0, PT, R24, RZ, PT ;  /* 0x000000ff1800720c */ /* 0x001fe20003f05070 */
[----:B------:R-:W-:Y:S02]  /*0c40*/  IMAD.IADD R5, R9, 0x1, R5 ;  /* 0x0000000109057824 */ /* 0x000fe400078e0205 */
[----:B------:R-:W-:Y:S01]  /*0c50*/  IMAD.MOV.U32 R9, RZ, RZ, -0x1 ;  /* 0xffffffffff097424 */ /* 0x000fe200078e00ff */
[----:B------:R-:W-:-:S03]  /*0c60*/  ISETP.NE.AND.EX P0, PT, R25, RZ, PT, P0 ;  /* 0x000000ff1900720c */ /* 0x000fc60003f05300 */
[----:B------:R-:W0:Y:S01]  /*0c70*/  LDC R15, c[0x0][0x600] ;  /* 0x00018000ff0f7b82 */ /* 0x000e220000000800 */
[-CC-:B-1----:R-:W-:Y:S02]  /*0c80*/  SHF.R.U64 R13, R8, R6.reuse, R5.reuse ;  /* 0x00000006080d7219 */ /* 0x182fe40000001205 */
[----:B------:R-:W-:-:S05]  /*0c90*/  SHF.R.U32.HI R0, RZ, R6, R5 ;  /* 0x00000006ff007219 */ /* 0x000fca0000011605 */
[----:B------:R-:W1:Y:S01]  /*0ca0*/  LDC R14, c[0x0][0x648] ;  /* 0x00019200ff0e7b82 */ /* 0x000e620000000800 */
[-CC-:B--2---:R-:W-:Y:S02]  /*0cb0*/  SHF.R.U64 R27, R13, R11.reuse, R0.reuse ;  /* 0x0000000b0d1b7219 */ /* 0x184fe40000001200 */
[----:B------:R-:W-:-:S05]  /*0cc0*/  SHF.R.U32.HI R5, RZ, R11, R0 ;  /* 0x0000000bff057219 */ /* 0x000fca0000011600 */
[----:B------:R-:W2:Y:S01]  /*0cd0*/  LDC R20, c[0x0][0x638] ;  /* 0x00018e00ff147b82 */ /* 0x000ea20000000800 */
[-CC-:B---3--:R-:W-:Y:S02]  /*0ce0*/  SHF.R.U64 R26, R27, R12.reuse, R5.reuse ;  /* 0x0000000c1b1a7219 */ /* 0x188fe40000001205 */
[-C--:B------:R-:W-:Y:S02]  /*0cf0*/  SHF.L.U32 R0, R9, R12.reuse, RZ ;  /* 0x0000000c09007219 */ /* 0x080fe400000006ff */
[----:B------:R-:W-:Y:S01]  /*0d00*/  SHF.R.U32.HI R5, RZ, R12, R5 ;  /* 0x0000000cff057219 */ /* 0x000fe20000011605 */
[----:B------:R-:W-:Y:S01]  /*0d10*/  IMAD.MOV.U32 R4, RZ, RZ, R26 ;  /* 0x000000ffff047224 */ /* 0x000fe200078e001a */
[----:B------:R-:W-:Y:S01]  /*0d20*/  LOP3.LUT R10, RZ, R0, RZ, 0x33, !PT ;  /* 0x00000000ff0a7212 */ /* 0x000fe200078e33ff */
[----:B------:R-:W3:Y:S01]  /*0d30*/  LDC R23, c[0x0][0x610] ;  /* 0x00018400ff177b82 */ /* 0x000ee20000000800 */
[----:B------:R-:W-:Y:S05]  /*0d40*/  @!P0 BRA `(.L_x_11) ;  /* 0x0000000000288947 */ /* 0x000fea0003800000 */
[----:B------:R-:W4:Y:S02]  /*0d50*/  LDC R9, c[0x0][0x64c] ;  /* 0x00019300ff097b82 */ /* 0x000f240000000800 */
[----:B----4-:R-:W-:-:S05]  /*0d60*/  IADD3 R9, P0, R26, R9, RZ ;  /* 0x000000091a097210 */ /* 0x010fca0007f1e0ff */
        /* <DEDUP_REMOVED lines=8> */
.L_x_11:
[----:B-1----:R-:W-:Y:S01]  /*0df0*/  SHF.R.U64 R4, R4, R14, R5 ;  /* 0x0000000e04047219 */ /* 0x002fe20000001205 */
[----:B0-----:R-:W-:Y:S01]  /*0e00*/  VIADD R6, R15, 0xffffffff ;  /* 0xffffffff0f067836 */ /* 0x001fe20000000000 */
[----:B------:R-:W-:Y:S02]  /*0e10*/  SHF.L.U32 R0, R21, R12, RZ ;  /* 0x0000000c15007219 */ /* 0x000fe400000006ff */
[----:B------:R-:W-:Y:S01]  /*0e20*/  LOP3.LUT R5, R27, R10, RZ, 0xc0, !PT ;  /* 0x0000000a1b057212 */ /* 0x000fe200078ec0ff */
[----:B------:R-:W-:Y:S01]  /*0e30*/  IMAD.MOV R7, RZ, RZ, -R4 ;  /* 0x000000ffff077224 */ /* 0x000fe200078e0a04 */
[----:B------:R-:W-:Y:S02]  /*0e40*/  SEL R3, R3, R28, !P1 ;  /* 0x0000001c03037207 */ /* 0x000fe40004800000 */
[----:B------:R-:W-:Y:S01]  /*0e50*/  LOP3.LUT R6, R13, R6, RZ, 0xc0, !PT ;  /* 0x000000060d067212 */ /* 0x000fe200078ec0ff */
[----:B------:R-:W-:Y:S02]  /*0e60*/  IMAD R4, R0, R4, R5 ;  /* 0x0000000400047224 */ /* 0x000fe400078e0205 */
[----:B--2---:R-:W-:-:S02]  /*0e70*/  IMAD R0, R7, R20, R26 ;  /* 0x0000001407007224 */ /* 0x004fc400078e021a */
[----:B---3--:R-:W-:Y:S02]  /*0e80*/  IMAD R3, R4, R23, R3 ;  /* 0x0000001704037224 */ /* 0x008fe400078e0203 */
[----:B------:R-:W-:Y:S02]  /*0e90*/  IMAD R60, R0, R15, R6 ;  /* 0x0000000f003c7224 */ /* 0x000fe400078e0206 */
[----:B------:R-:W-:-:S03]  /*0ea0*/  IMAD.MOV.U32 R4, RZ, RZ, 0x1 ;  /* 0x00000001ff047424 */ /* 0x000fc600078e00ff */
[----:B------:R-:W-:Y:S02]  /*0eb0*/  SEL R61, R60, R3, !P1 ;  /* 0x000000033c3d7207 */ /* 0x000fe40004800000 */
[----:B------:R-:W-:Y:S02]  /*0ec0*/  PRMT R0, R4, 0x7610, R0 ;  /* 0x0000761004007816 */ /* 0x000fe40000000000 */
[----:B------:R-:W-:-:S07]  /*0ed0*/  SEL R60, R3, R60, !P1 ;  /* 0x0000003c033c7207 */ /* 0x000fce0004800000 */
.L_x_9:
[----:B------:R-:W-:-:S08]  /*0ee0*/  NOP ;  /* 0x0000000000007918 */ /* 0x000fd00000000000 */
[----:B------:R-:W0:Y:S02]  /*0ef0*/  USETMAXREG.TRY_ALLOC.CTAPOOL UP0, 0xe8 ;  /* 0x000000e8000079c8 */ /* 0x000e240008000600 */
[----:B0-----:R-:W-:-:S13]  /*0f00*/  PLOP3.LUT P0, PT, PT, PT, UP0, 0x80, 0x0 ;  /* 0x000000000000781c */ /* 0x001fda0003f0f008 */
[----:B------:R-:W-:Y:S05]  /*0f10*/  @!P0 BRA `(.L_x_9) ;  /* 0xfffffffc00f08947 */ /* 0x000fea000383ffff */
[----:B------:R-:W-:Y:S01]  /*0f20*/  ULDC.64 UR4, c[0x0][0x598] ;  /* 0x0001660000047ab9 */ /* 0x000fe20000000a00 */
[----:B------:R-:W-:Y:S01]  /*0f30*/  ULDC.64 UR36, c[0x0][0x208] ;  /* 0x0000820000247ab9 */ /* 0x000fe20000000a00 */
[----:B------:R-:W-:-:S04]  /*0f40*/  ISETP.NE.U32.AND P0, PT, RZ, UR4, PT ;  /* 0x00000004ff007c0c */ /* 0x000fc8000bf05070 */
[----:B------:R-:W-:-:S13]  /*0f50*/  ISETP.NE.AND.EX P0, PT, RZ, UR5, PT, P0 ;  /* 0x00000005ff007c0c */ /* 0x000fda000bf05300 */
[----:B------:R-:W-:Y:S05]  /*0f60*/  @!P0 BRA `(.L_x_12) ;  /* 0x00000000001c8947 */ /* 0x000fea0003800000 */
[----:B------:R-:W0:Y:S02]  /*0f70*/  LDC.64 R4, c[0x0][0x598] ;  /* 0x00016600ff047b82 */ /* 0x000e240000000a00 */
[----:B0-----:R-:W2:Y:S02]  /*0f80*/  LDG.E.64 R4, desc[UR36][R4.64] ;  /* 0x0000002404047981 */ /* 0x001ea4000c1e1b00 */
[----:B--2---:R-:W-:-:S04]  /*0f90*/  ISETP.NE.U32.AND P0, PT, R4, RZ, PT ;  /* 0x000000ff0400720c */ /* 0x004fc80003f05070 */
[----:B------:R-:W-:-:S13]  /*0fa0*/  ISETP.NE.AND.EX P0, PT, R5, RZ, PT, P0 ;  /* 0x000000ff0500720c */ /* 0x000fda0003f05300 */
[----:B------:R-:W-:Y:S05]  /*0fb0*/  @!P0 BRA `(.L_x_12) ;  /* 0x0000000000088947 */ /* 0x000fea0003800000 */
[----:B------:R0:W5:Y:S01]  /*0fc0*/  LD.E R23, desc[UR36][R4.64] ;  /* 0x0000002404177980 */ /* 0x000162000c101900 */
[----:B------:R-:W-:Y:S05]  /*0fd0*/  BRA `(.L_x_13) ;  /* 0x0000000000247947 */ /* 0x000fea0003800000 */
.L_x_12:
[----:B------:R-:W-:Y:S02]  /*0fe0*/  ULDC.64 UR4, c[0x0][0x588] ;  /* 0x0001620000047ab9 */ /* 0x000fe40000000a00 */
[----:B------:R-:W-:-:S04]  /*0ff0*/  ISETP.NE.U32.AND P0, PT, RZ, UR4, PT ;  /* 0x00000004ff007c0c */ /* 0x000fc8000bf05070 */
[----:B------:R-:W-:-:S13]  /*1000*/  ISETP.NE.AND.EX P0, PT, RZ, UR5, PT, P0 ;  /* 0x00000005ff007c0c */ /* 0x000fda000bf05300 */
[----:B------:R-:W-:Y:S05]  /*1010*/  @!P0 BRA `(.L_x_14) ;  /* 0x00000000000c8947 */ /* 0x000fea0003800000 */
[----:B------:R-:W0:Y:S02]  /*1020*/  LDC.64 R4, c[0x0][0x588] ;  /* 0x00016200ff047b82 */ /* 0x000e240000000a00 */
[----:B0-----:R1:W5:Y:S01]  /*1030*/  LDG.E R23, desc[UR36][R4.64] ;  /* 0x0000002404177981 */ /* 0x001362000c1e1900 */
[----:B------:R-:W-:Y:S05]  /*1040*/  BRA `(.L_x_13) ;  /* 0x0000000000087947 */ /* 0x000fea0003800000 */
.L_x_14:
[----:B------:R-:W-:Y:S02]  /*1050*/  ULDC UR4, c[0x0][0x580] ;  /* 0x0001600000047ab9 */ /* 0x000fe40000000800 */
[----:B------:R-:W-:-:S07]  /*1060*/  IMAD.U32 R23, RZ, RZ, UR4 ;  /* 0x00000004ff177e24 */ /* 0x000fce000f8e00ff */
.L_x_13:
[----:B------:R-:W-:Y:S02]  /*1070*/  ULDC.64 UR4, c[0x0][0x5a0] ;  /* 0x0001680000047ab9 */ /* 0x000fe40000000a00 */
[----:B------:R-:W-:-:S04]  /*1080*/  ISETP.NE.U32.AND P0, PT, RZ, UR4, PT ;  /* 0x00000004ff007c0c */ /* 0x000fc8000bf05070 */
[----:B------:R-:W-:-:S13]  /*1090*/  ISETP.NE.AND.EX P0, PT, RZ, UR5, PT, P0 ;  /* 0x00000005ff007c0c */ /* 0x000fda000bf05300 */
[----:B------:R-:W-:Y:S05]  /*10a0*/  @!P0 BRA `(.L_x_15) ;  /* 0x00000000001c8947 */ /* 0x000fea0003800000 */
[----:B01----:R-:W0:Y:S02]  /*10b0*/  LDC.64 R4, c[0x0][0x5a0] ;  /* 0x00016800ff047b82 */ /* 0x003e240000000a00 */
[----:B0-----:R-:W2:Y:S02]  /*10c0*/  LDG.E.64 R4, desc[UR36][R4.64] ;  /* 0x0000002404047981 */ /* 0x001ea4000c1e1b00 */
[----:B--2---:R-:W-:-:S04]  /*10d0*/  ISETP.NE.U32.AND P0, PT, R4, RZ, PT ;  /* 0x000000ff0400720c */ /* 0x004fc80003f05070 */
[----:B------:R-:W-:-:S13]  /*10e0*/  ISETP.NE.AND.EX P0, PT, R5, RZ, PT, P0 ;  /* 0x000000ff0500720c */ /* 0x000fda0003f05300 */
[----:B------:R-:W-:Y:S05]  /*10f0*/  @!P0 BRA `(.L_x_15) ;  /* 0x0000000000088947 */ /* 0x000fea0003800000 */
[----:B------:R0:W5:Y:S01]  /*1100*/  LD.E R56, desc[UR36][R4.64] ;  /* 0x0000002404387980 */ /* 0x000162000c101900 */
[----:B------:R-:W-:Y:S05]  /*1110*/  BRA `(.L_x_16) ;  /* 0x0000000000247947 */ /* 0x000fea0003800000 */
.L_x_15:
[----:B------:R-:W-:Y:S02]  /*1120*/  ULDC.64 UR4, c[0x0][0x590] ;  /* 0x0001640000047ab9 */ /* 0x000fe40000000a00 */
[----:B------:R-:W-:-:S04]  /*1130*/  ISETP.NE.U32.AND P0, PT, RZ, UR4, PT ;  /* 0x00000004ff007c0c */ /* 0x000fc8000bf05070 */
[----:B------:R-:W-:-:S13]  /*1140*/  ISETP.NE.AND.EX P0, PT, RZ, UR5, PT, P0 ;  /* 0x00000005ff007c0c */ /* 0x000fda000bf05300 */
[----:B------:R-:W-:Y:S05]  /*1150*/  @!P0 BRA `(.L_x_17) ;  /* 0x00000000000c8947 */ /* 0x000fea0003800000 */
[----:B01----:R-:W0:Y:S02]  /*1160*/  LDC.64 R4, c[0x0][0x590] ;  /* 0x00016400ff047b82 */ /* 0x003e240000000a00 */
[----:B0-----:R1:W5:Y:S01]  /*1170*/  LDG.E R56, desc[UR36][R4.64] ;  /* 0x0000002404387981 */ /* 0x001362000c1e1900 */
[----:B------:R-:W-:Y:S05]  /*1180*/  BRA `(.L_x_16) ;  /* 0x0000000000087947 */ /* 0x000fea0003800000 */
.L_x_17:
[----:B------:R-:W-:Y:S02]  /*1190*/  ULDC UR4, c[0x0][0x584] ;  /* 0x0001610000047ab9 */ /* 0x000fe40000000800 */
[----:B------:R-:W-:-:S07]  /*11a0*/  IMAD.U32 R56, RZ, RZ, UR4 ;  /* 0x00000004ff387e24 */ /* 0x000fce000f8e00ff */
.L_x_16:
[----:B------:R-:W-:-:S13]  /*11b0*/  LOP3.LUT P0, RZ, R0, 0xff, RZ, 0xc0, !PT ;  /* 0x000000ff00ff7812 */ /* 0x000fda000780c0ff */
[----:B------:R-:W-:Y:S05]  /*11c0*/  @!P0 EXIT ;  /* 0x000000000000894d */ /* 0x000fea0003800000 */
[----:B------:R-:W-:Y:S01]  /*11d0*/  ULDC UR4, c[0x0][0x28c] ;  /* 0x0000a30000047ab9 */ /* 0x000fe20000000800 */
[----:B------:R-:W-:Y:S01]  /*11e0*/  LOP3.LUT R59, R19, 0x1, RZ, 0xfc, !PT ;  /* 0x00000001133b7812 */ /* 0x000fe200078efcff */
[----:B------:R-:W-:Y:S01]  /*11f0*/  UIADD3 UR4, UR4, 0x3f, URZ ;  /* 0x0000003f04047890 */ /* 0x000fe2000fffe03f */
[----:B------:R-:W-:Y:S01]  /*1200*/  UMOV UR38, URZ ;  /* 0x0000003f00267c82 */ /* 0x000fe20008000000 */
[----:B------:R-:W-:Y:S02]  /*1210*/  UMOV UR39, URZ ;  /* 0x0000003f00277c82 */ /* 0x000fe40008000000 */
[----:B------:R-:W-:-:S04]  /*1220*/  USHF.R.S32.HI UR5, URZ, 0x1f, UR4 ;  /* 0x0000001f3f057899 */ /* 0x000fc80008011404 */
[----:B------:R-:W-:-:S04]  /*1230*/  ULEA.HI UR5, UR5, UR4, URZ, 0x6 ;  /* 0x0000000405057291 */ /* 0x000fc8000f8f303f */
[----:B------:R-:W-:-:S12]  /*1240*/  USHF.R.S32.HI UR40, URZ, 0x6, UR5 ;  /* 0x000000063f287899 */ /* 0x000fd80008011405 */
.L_x_101:
[----:B------:R-:W-:Y:S01]  /*1250*/  LOP3.LUT R0, R18, 0x80, RZ, 0xc0, !PT ;  /* 0x0000008012007812 */ /* 0x000fe200078ec0ff */
[----:B--2---:R-:W2:Y:S01]  /*1260*/  S2UR UR7, SR_CgaCtaId ;  /* 0x00000000000779c3 */ /* 0x004ea20000008800 */
[----:B------:R-:W-:Y:S02]  /*1270*/  UMOV UR6, 0x400 ;  /* 0x0000040000067882 */ /* 0x000fe40000000000 */
[----:B------:R-:W-:-:S06]  /*1280*/  SHF.R.U32.HI R0, RZ, 0x7, R0 ;  /* 0x00000007ff007819 */ /* 0x000fcc0000011600 */
[----:B---3--:R-:W3:Y:S01]  /*1290*/  SHFL.IDX PT, R0, R0, RZ, 0x1f ;  /* 0x00001fff00007589 */ /* 0x008ee200000e0000 */
[----:B--2---:R-:W-:Y:S01]  /*12a0*/  ULEA UR6, UR7, UR6, 0x18 ;  /* 0x0000000607067291 */ /* 0x004fe2000f8ec03f */
[----:B---3--:R-:W-:-:S13]  /*12b0*/  R2UR UR4, R0 ;  /* 0x00000000000472ca */ /* 0x008fda00000e0000 */
[----:B------:R-:W-:-:S04]  /*12c0*/  ULEA.HI UR5, UR4, UR4, URZ, 0x1 ;  /* 0x0000000404057291 */ /* 0x000fc8000f8f083f */
[----:B------:R-:W-:-:S04]  /*12d0*/  ULOP3.LUT UR5, UR5, 0x7fffe, URZ, 0xc0, !UPT ;  /* 0x0007fffe05057892 */ /* 0x000fc8000f8ec03f */
[----:B------:R-:W-:-:S03]  /*12e0*/  UIADD3 UR5, UR4, -UR5, URZ ;  /* 0x8000000504057290 */ /* 0x000fc6000fffe03f */
[----:B------:R-:W-:Y:S01]  /*12f0*/  ULDC UR4, c[0x0][0x28c] ;  /* 0x0000a30000047ab9 */ /* 0x000fe20000000800 */
[----:B------:R-:W-:Y:S01]  /*1300*/  ULEA UR5, UR5, UR6, 0xd ;  /* 0x0000000605057291 */ /* 0x000fe2000f8e683f */
[----:B------:R-:W-:-:S03]  /*1310*/  ISETP.LT.AND P0, PT, RZ, UR4, PT ;  /* 0x00000004ff007c0c */ /* 0x000fc6000bf01270 */
[----:B------:R-:W-:-:S04]  /*1320*/  UIADD3 UR5, UR5, 0x180, URZ ;  /* 0x0000018005057890 */ /* 0x000fc8000fffe03f */
[----:B------:R-:W-:-:S04]  /*1330*/  USHF.R.U32.HI UR5, URZ, 0x4, UR5 ;  /* 0x000000043f057899 */ /* 0x000fc80008011605 */
[----:B------:R-:W-:Y:S02]  /*1340*/  ULOP3.LUT UR41, UR5, 0x3fff, URZ, 0xc0, !UPT ;  /* 0x00003fff05297892 */ /* 0x000fe4000f8ec03f */
[----:B-1--45:R-:W-:Y:S10]  /*1350*/  @P0 BRA `(.L_x_18) ;  /* 0x0000000000400947 */ /* 0x032ff40003800000 */
[----:B------:R-:W-:Y:S01]  /*1360*/  MOV R0, 0x0 ;  /* 0x0000000000007802 */ /* 0x000fe20000000f00 */
[----:B------:R-:W-:Y:S01]  /*1370*/  ULDC.64 UR4, c[0x4][0x68] ;  /* 0x01001a0000047ab9 */ /* 0x000fe20000000a00 */
[----:B------:R-:W-:Y:S01]  /*1380*/  ULDC.64 UR6, c[0x4][0x8] ;  /* 0x0100020000067ab9 */ /* 0x000fe20000000a00 */
[----:B01----:R-:W-:Y:S01]  /*1390*/  IMAD.U32 R4, RZ, RZ, UR4 ;  /* 0x00000004ff047e24 */ /* 0x003fe2000f8e00ff */
[----:B------:R0:W1:Y:S01]  /*13a0*/  LDC.64 R14, c[0x4][R0] ;  /* 0x01000000000e7b82 */ /* 0x0000620000000a00 */
[----:B------:R-:W-:Y:S01]  /*13b0*/  IMAD.U32 R5, RZ, RZ, UR5 ;  /* 0x00000005ff057e24 */ /* 0x000fe2000f8e00ff */
[----:B------:R-:W-:Y:S01]  /*13c0*/  ULDC.64 UR4, c[0x4][0x70] ;  /* 0x01001c0000047ab9 */ /* 0x000fe20000000a00 */
[----:B------:R-:W-:Y:S02]  /*13d0*/  IMAD.U32 R10, RZ, RZ, UR6 ;  /* 0x00000006ff0a7e24 */ /* 0x000fe4000f8e00ff */
[----:B------:R-:W-:Y:S02]  /*13e0*/  IMAD.U32 R6, RZ, RZ, UR4 ;  /* 0x00000004ff067e24 */ /* 0x000fe4000f8e00ff */
[----:B------:R-:W-:-:S02]  /*13f0*/  IMAD.U32 R7, RZ, RZ, UR5 ;  /* 0x00000005ff077e24 */ /* 0x000fc4000f8e00ff */
[----:B------:R-:W-:Y:S02]  /*1400*/  IMAD.U32 R11, RZ, RZ, UR7 ;  /* 0x00000007ff0b7e24 */ /* 0x000fe4000f8e00ff */
[----:B------:R-:W-:Y:S02]  /*1410*/  IMAD.MOV.U32 R8, RZ, RZ, 0x1e1 ;  /* 0x000001e1ff087424 */ /* 0x000fe400078e00ff */
[----:B------:R-:W-:Y:S02]  /*1420*/  IMAD.MOV.U32 R12, RZ, RZ, 0x1 ;  /* 0x00000001ff0c7424 */ /* 0x000fe400078e00ff */
[----:B0-----:R-:W-:-:S07]  /*1430*/  IMAD.MOV.U32 R13, RZ, RZ, RZ ;  /* 0x000000ffff0d7224 */ /* 0x001fce00078e00ff */
[----:B------:R-:W-:-:S07]  /*1440*/  LEPC R20, `(.L_x_18) ;  /* 0x000000001014794e */ /* 0x000fce0000000000 */
[----:B-1---5:R-:W-:Y:S05]  /*1450*/  CALL.ABS.NOINC R14 ;  /* 0x000000000e007343 */ /* 0x022fea0003c00000 */
.L_x_18:
[----:B------:R-:W-:-:S13]  /*1460*/  ISETP.NE.AND P0, PT, R59, 0x3, PT ;  /* 0x000000033b00780c */ /* 0x000fda0003f05270 */
[----:B------:R-:W-:Y:S05]  /*1470*/  @!P0 BRA `(.L_x_19) ;  /* 0x0000000000048947 */ /* 0x000fea0003800000 */
[----:B------:R-:W-:Y:S01]  /*1480*/  BPT.TRAP 0x1 ;  /* 0x000000040000795c */ /* 0x000fe20000300000 */
.L_x_19:
[----:B------:R-:W2:Y:S01]  /*1490*/  S2UR UR5, SR_CgaCtaId ;  /* 0x00000000000579c3 */ /* 0x000ea20000008800 */
[----:B------:R-:W-:Y:S01]  /*14a0*/  UMOV UR4, 0x400 ;  /* 0x0000040000047882 */ /* 0x000fe20000000000 */
[----:B------:R-:W-:Y:S02]  /*14b0*/  IMAD.U32 R0, RZ, RZ, UR38 ;  /* 0x00000026ff007e24 */ /* 0x000fe4000f8e00ff */
[----:B------:R-:W-:-:S03]  /*14c0*/  IMAD.U32 R3, RZ, RZ, UR39 ;  /* 0x00000027ff037e24 */ /* 0x000fc6000f8e00ff */
[----:B------:R-:W-:Y:S01]  /*14d0*/  SHF.L.U32 R0, R0, 0x1f, RZ ;  /* 0x0000001f00007819 */ /* 0x000fe200000006ff */
[----:B--2---:R-:W-:-:S06]  /*14e0*/  ULEA UR4, UR5, UR4, 0x18 ;  /* 0x0000000405047291 */ /* 0x004fcc000f8ec03f */
[----:B------:R-:W-:-:S04]  /*14f0*/  IMAD.U32 R6, RZ, RZ, UR4 ;  /* 0x00000004ff067e24 */ /* 0x000fc8000f8e00ff */
[----:B------:R-:W-:-:S04]  /*1500*/  IMAD R3, R3, 0x8, R6 ;  /* 0x0000000803037824 */ /* 0x000fc800078e0206 */
[----:B------:R2:W3:Y:S01]  /*1510*/  SYNCS.PHASECHK.TRANS64.TRYWAIT P1, [R3+URZ], R0 ;  /* 0x00000000030075a7 */ /* 0x0004e2000802017f */
[----:B------:R-:W-:Y:S05]  /*1520*/  @!P0 BRA `(.L_x_20) ;  /* 0x0000000000048947 */ /* 0x000fea0003800000 */
[----:B------:R-:W-:Y:S01]  /*1530*/  BPT.TRAP 0x1 ;  /* 0x000000040000795c */ /* 0x000fe20000300000 */
.L_x_20:
[----:B---3--:R-:W-:Y:S05]  /*1540*/  @P1 BRA `(.L_x_21) ;  /* 0x0000000000081947 */ /* 0x008fea0003800000 */
[----:B------:R-:W3:Y:S02]  /*1550*/  SYNCS.PHASECHK.TRANS64.TRYWAIT P1, [R3+URZ], R0 ;  /* 0x00000000030075a7 */ /* 0x000ee4000802017f */
[----:B---3--:R-:W-:Y:S05]  /*1560*/  @!P1 BRA `(.L_x_22) ;  /* 0x0000004c00249947 */ /* 0x008fea0003800000 */
.L_x_21:
[----:B------:R-:W-:-:S04]  /*1570*/  UISETP.LT.AND UP0, UPT, UR40, 0x1, UPT ;  /* 0x000000012800788c */ /* 0x000fc8000bf01270 */
[----:B------:R-:W-:-:S06]  /*1580*/  USEL UR4, UR40, 0x1, UP0 ;  /* 0x0000000128047887 */ /* 0x000fcc0008000000 */
[----:B--23--:R-:W-:Y:S01]  /*1590*/  IMAD.U32 R0, RZ, RZ, UR4 ;  /* 0x00000004ff007e24 */ /* 0x00cfe2000f8e00ff */
[----:B------:R-:W-:Y:S05]  /*15a0*/  WARPSYNC.ALL ;  /* 0x0000000000007948 */ /* 0x000fea0003800000 */
[----:B------:R-:W-:-:S04]  /*15b0*/  IADD3 R0, -R0, UR40, RZ ;  /* 0x0000002800007c10 */ /* 0x000fc8000fffe1ff */
[----:B------:R-:W-:Y:S02]  /*15c0*/  ISETP.GE.AND P1, PT, R0, 0x1, PT ;  /* 0x000000010000780c */ /* 0x000fe40003f26270 */
[----:B------:R-:W-:Y:S01]  /*15d0*/  R2UR UR4, R6 ;  /* 0x00000000060472ca */ /* 0x000fe200000e0000 */
[----:B------:R-:W-:Y:S01]  /*15e0*/  WARPGROUP.ARRIVE ;  /* 0x00000000000079c5 */ /* 0x000fe20000000000 */
[----:B------:R-:W-:Y:S01]  /*15f0*/  UMOV UR9, 0x40000040 ;  /* 0x4000004000097882 */ /* 0x000fe20000000000 */
[----:B------:R-:W-:-:S10]  /*1600*/  UMOV UR11, 0x40000040 ;  /* 0x40000040000b7882 */ /* 0x000fd40000000000 */
[----:B------:R-:W-:-:S04]  /*1610*/  UIADD3 UR4, UR4, 0x24180, URZ ;  /* 0x0002418004047890 */ /* 0x000fc8000fffe03f */
[----:B------:R-:W-:-:S04]  /*1620*/  USHF.R.U32.HI UR4, URZ, 0x4, UR4 ;  /* 0x000000043f047899 */ /* 0x000fc80008011604 */
[----:B------:R-:W-:Y:S02]  /*1630*/  ULOP3.LUT UR5, UR4, 0x3fff, URZ, 0xc0, !UPT ;  /* 0x00003fff04057892 */ /* 0x000fe4000f8ec03f */
[----:B------:R-:W-:Y:S02]  /*1640*/  ULOP3.LUT UR4, UR41, 0x10000, URZ, 0xfc, !UPT ;  /* 0x0001000029047892 */ /* 0x000fe4000f8efc3f */
[----:B------:R-:W-:Y:S02]  /*1650*/  ULOP3.LUT UR5, UR5, 0x10000, URZ, 0xfc, !UPT ;  /* 0x0001000005057892 */ /* 0x000fe4000f8efc3f */
[----:B------:R-:W-:Y:S02]  /*1660*/  ULEA UR6, UR39, UR4, 0xa ;  /* 0x0000000427067291 */ /* 0x000fe4000f8e503f */
[----:B------:R-:W-:-:S05]  /*1670*/  ULEA UR7, UR39, UR5, 0x9 ;  /* 0x0000000527077291 */ /* 0x000fca000f8e483f */
[----:B------:R-:W-:Y:S02]  /*1680*/  UMOV UR8, UR6 ;  /* 0x0000000600087c82 */ /* 0x000fe40008000000 */
[----:B------:R-:W-:Y:S02]  /*1690*/  UMOV UR10, UR7 ;  /* 0x00000007000a7c82 */ /* 0x000fe40008000000 */
[----:B------:R-:W-:Y:S01]  /*16a0*/  HGMMA.64x64x16.F32.BF16 R24, gdesc[UR8], RZ, !UPT, gsb0 ;  /* 0x00e00000081879f0 */ /* 0x000fe2000c0018ff */
[----:B------:R-:W-:Y:S02]  /*16b0*/  UIADD3 UR8, UR6, 0x2, URZ ;  /* 0x0000000206087890 */ /* 0x000fe4000fffe03f */
[----:B------:R-:W-:Y:S01]  /*16c0*/  UIADD3 UR10, UR7, 0x2, URZ ;  /* 0x00000002070a7890 */ /* 0x000fe2000fffe03f */
[----:B------:R-:W-:Y:S01]  /*16d0*/  UMOV UR9, 0x40000040 ;  /* 0x4000004000097882 */ /* 0x000fe20000000000 */
[----:B------:R-:W-:Y:S01]  /*16e0*/  UMOV UR11, 0x40000040 ;  /* 0x40000040000b7882 */ /* 0x000fe20000000000 */
[----:B------:R-:W-:-:S02]  /*16f0*/  WARPGROUP.DEPBAR.LE gsb0, 0x0 ;  /* 0x00008000000079c5 */ /* 0x000fc40000010000 */
[----:B------:R-:W-:-:S06]  /*1700*/  WARPGROUP.ARRIVE ;  /* 0x00000000000079c5 */ /* 0x000fcc0000000000 */
[----:B------:R-:W-:Y:S01]  /*1710*/  HGMMA.64x64x16.F32.BF16 R24, gdesc[UR8], R24, gsb0 ;  /* 0x00e00000081879f0 */ /* 0x000fe20008001818 */
[----:B------:R-:W-:Y:S02]  /*1720*/  UIADD3 UR8, UR6, 0x4, URZ ;  /* 0x0000000406087890 */ /* 0x000fe4000fffe03f */
[----:B------:R-:W-:Y:S01]  /*1730*/  UIADD3 UR10, UR7, 0x4, URZ ;  /* 0x00000004070a7890 */ /* 0x000fe2000fffe03f */
[----:B------:R-:W-:Y:S01]  /*1740*/  UMOV UR9, 0x40000040 ;  /* 0x4000004000097882 */ /* 0x000fe20000000000 */
[----:B------:R-:W-:Y:S01]  /*1750*/  UMOV UR11, 0x40000040 ;  /* 0x40000040000b7882 */ /* 0x000fe20000000000 */
[----:B------:R-:W-:Y:S02]  /*1760*/  WARPGROUP.DEPBAR.LE gsb0, 0x0 ;  /* 0x00008000000079c5 */ /* 0x000fe40000010000 */
        /* <DEDUP_REMOVED lines=8> */
[----:B------:R-:W-:Y:S03]  /*17f0*/  HGMMA.64x64x16.F32.BF16 R24, gdesc[UR8], R24, gsb0 ;  /* 0x00e00000081879f0 */ /* 0x000fe60008001818 */
[----:B------:R-:W-:Y:S02]  /*1800*/  WARPGROUP.DEPBAR.LE gsb0, 0x0 ;  /* 0x00008000000079c5 */ /* 0x000fe40000010000 */
[----:B------:R-:W-:Y:S05]  /*1810*/  @!P1 BRA `(.L_x_23) ;  /* 0x0000000400249947 */ /* 0x000fea0003800000 */
[----:B------:R-:W-:Y:S02]  /*1820*/  UIADD3 UR6, UR39, 0x1, URZ ;  /* 0x0000000127067890 */ /* 0x000fe4000fffe03f */
[----:B------:R-:W-:Y:S02]  /*1830*/  IMAD.U32 R3, RZ, RZ, UR39 ;  /* 0x00000027ff037e24 */ /* 0x000fe4000f8e00ff */
[----:B------:R-:W-:-:S04]  /*1840*/  UISETP.NE.AND UP0, UPT, UR6, 0x9, UPT ;  /* 0x000000090600788c */ /* 0x000fc8000bf05270 */
[----:B------:R-:W-:Y:S02]  /*1850*/  USEL UR7, URZ, 0x1, UP0 ;  /* 0x000000013f077887 */ /* 0x000fe40008000000 */
[----:B------:R-:W-:Y:S02]  /*1860*/  USEL UR6, UR6, URZ, UP0 ;  /* 0x0000003f06067287 */ /* 0x000fe40008000000 */
[----:B------:R-:W-:-:S06]  /*1870*/  ULOP3.LUT UR7, UR38, UR7, URZ, 0x3c, !UPT ;  /* 0x0000000726077292 */ /* 0x000fcc000f8e3c3f */
[----:B------:R-:W-:-:S07]  /*1880*/  IMAD.U32 R7, RZ, RZ, UR7 ;  /* 0x00000007ff077e24 */ /* 0x000fce000f8e00ff */
.L_x_30:
[----:B------:R-:W-:Y:S05]  /*1890*/  @!P0 BRA `(.L_x_24) ;  /* 0x0000000000048947 */ /* 0x000fea0003800000 */
[----:B------:R-:W-:Y:S01]  /*18a0*/  BPT.TRAP 0x1 ;  /* 0x000000040000795c */ /* 0x000fe20000300000 */
.L_x_24:
[----:B------:R-:W2:Y:S01]  /*18b0*/  S2UR UR8, SR_CgaCtaId ;  /* 0x00000000000879c3 */ /* 0x000ea20000008800 */
[----:B------:R-:W-:Y:S01]  /*18c0*/  UMOV UR7, 0x400 ;  /* 0x0000040000077882 */ /* 0x000fe20000000000 */
[----:B01----:R-:W-:Y:S01]  /*18d0*/  IMAD.U32 R5, RZ, RZ, UR6 ;  /* 0x00000006ff057e24 */ /* 0x003fe2000f8e00ff */
[----:B------:R-:W-:Y:S01]  /*18e0*/  SHF.L.U32 R4, R7, 0x1f, RZ ;  /* 0x0000001f07047819 */ /* 0x000fe200000006ff */
[----:B--2---:R-:W-:-:S06]  /*18f0*/  ULEA UR7, UR8, UR7, 0x18 ;  /* 0x0000000708077291 */ /* 0x004fcc000f8ec03f */
[----:B------:R-:W-:-:S04]  /*1900*/  IMAD.U32 R6, RZ, RZ, UR7 ;  /* 0x00000007ff067e24 */ /* 0x000fc8000f8e00ff */
[----:B------:R-:W-:-:S04]  /*1910*/  IMAD R5, R5, 0x8, R6 ;  /* 0x0000000805057824 */ /* 0x000fc800078e0206 */
[----:B------:R0:W1:Y:S01]  /*1920*/  SYNCS.PHASECHK.TRANS64.TRYWAIT P1, [R5+URZ], R4 ;  /* 0x00000004050075a7 */ /* 0x000062000802017f */
[----:B------:R-:W-:Y:S05]  /*1930*/  @!P0 BRA `(.L_x_25) ;  /* 0x0000000000048947 */ /* 0x000fea0003800000 */
[----:B------:R-:W-:Y:S01]  /*1940*/  BPT.TRAP 0x1 ;  /* 0x000000040000795c */ /* 0x000fe20000300000 */
.L_x_25:
[----:B-1----:R-:W-:Y:S05]  /*1950*/  @P1 BRA `(.L_x_26) ;  /* 0x0000000000081947 */ /* 0x002fea0003800000 */
[----:B------:R-:W1:Y:S02]  /*1960*/  SYNCS.PHASECHK.TRANS64.TRYWAIT P1, [R5+URZ], R4 ;  /* 0x00000004050075a7 */ /* 0x000e64000802017f */
[----:B-1----:R-:W-:Y:S05]  /*1970*/  @!P1 BRA `(.L_x_27) ;  /* 0x0000004800349947 */ /* 0x002fea0003800000 */
.L_x_26:
[----:B------:R-:W-:Y:S01]  /*1980*/  ULEA UR7, UR6, UR4, 0xa ;  /* 0x0000000406077291 */ /* 0x000fe2000f8e503f */
[----:B------:R-:W-:Y:S01]  /*1990*/  WARPGROUP.ARRIVE ;  /* 0x00000000000079c5 */ /* 0x000fe20000000000 */
[----:B------:R-:W-:Y:S01]  /*19a0*/  ULEA UR12, UR6, UR5, 0x9 ;  /* 0x00000005060c7291 */ /* 0x000fe2000f8e483f */
[----:B------:R-:W-:Y:S01]  /*19b0*/  UMOV UR9, 0x40000040 ;  /* 0x4000004000097882 */ /* 0x000fe20000000000 */
[----:B------:R-:W-:-:S03]  /*19c0*/  UMOV UR11, 0x40000040 ;  /* 0x40000040000b7882 */ /* 0x000fc60000000000 */
[----:B------:R-:W-:Y:S02]  /*19d0*/  UMOV UR8, UR7 ;  /* 0x0000000700087c82 */ /* 0x000fe40008000000 */
[----:B------:R-:W-:Y:S02]  /*19e0*/  UMOV UR10, UR12 ;  /* 0x0000000c000a7c82 */ /* 0x000fe40008000000 */
[----:B------:R-:W-:Y:S01]  /*19f0*/  HGMMA.64x64x16.F32.BF16 R24, gdesc[UR8], R24, gsb0 ;  /* 0x00e00000081879f0 */ /* 0x000fe20008001818 */
        /* <DEDUP_REMOVED lines=23> */
[----:B------:R-:W-:Y:S01]  /*1b70*/  BPT.TRAP 0x1 ;  /* 0x000000040000795c */ /* 0x000fe20000300000 */
.L_x_28:
[----:B------:R-:W-:-:S13]  /*1b80*/  ISETP.NE.AND P1, PT, R58, RZ, PT ;  /* 0x000000ff3a00720c */ /* 0x000fda0003f25270 */
[----:B01----:R-:W-:-:S04]  /*1b90*/  @P1 IMAD R4, R3, 0x8, R6 ;  /* 0x0000000803041824 */ /* 0x003fc800078e0206 */
[----:B------:R-:W-:-:S05]  /*1ba0*/  @P1 VIADD R5, R4, 0x48 ;  /* 0x0000004804051836 */ /* 0x000fca0000000000 */
[----:B------:R-:W-:-:S04]  /*1bb0*/  @P1 PRMT R5, R22, 0x654, R5 ;  /* 0x0000065416051816 */ /* 0x000fc80000000005 */
[----:B------:R0:W-:Y:S01]  /*1bc0*/  @P1 SYNCS.ARRIVE.TRANS64.RED.A1T0 RZ, [R5+URZ], RZ ;  /* 0x000000ff05ff19a7 */ /* 0x0001e2000810043f */
[----:B------:R-:W-:-:S13]  /*1bd0*/  ISETP.GT.U32.AND P1, PT, R19, 0x1, PT ;  /* 0x000000011300780c */ /* 0x000fda0003f24070 */
[----:B0-----:R-:W-:Y:S05]  /*1be0*/  @P1 BRA `(.L_x_29) ;  /* 0x0000000000041947 */ /* 0x001fea0003800000 */
[----:B------:R-:W-:Y:S01]  /*1bf0*/  BPT.TRAP 0x1 ;  /* 0x000000040000795c */ /* 0x000fe20000300000 */
.L_x_29:
[----:B------:R-:W-:Y:S01]  /*1c00*/  UIADD3 UR6, UR6, 0x1, URZ ;  /* 0x0000000106067890 */ /* 0x000fe2000fffe03f */
[C---:B------:R-:W-:Y:S01]  /*1c10*/  ISETP.GT.AND P2, PT, R0.reuse, 0x1, PT ;  /* 0x000000010000780c */ /* 0x040fe20003f44270 */
[----:B------:R-:W-:Y:S02]  /*1c20*/  VIADD R3, R3, 0x1 ;  /* 0x0000000103037836 */ /* 0x000fe40000000000 */
[----:B------:R-:W-:Y:S01]  /*1c30*/  UISETP.NE.AND UP0, UPT, UR6, 0x9, UPT ;  /* 0x000000090600788c */ /* 0x000fe2000bf05270 */
[----:B------:R-:W-:Y:S02]  /*1c40*/  VIADD R0, R0, 0xffffffff ;  /* 0xffffffff00007836 */ /* 0x000fe40000000000 */
[C---:B------:R-:W-:Y:S01]  /*1c50*/  ISETP.NE.AND P1, PT, R3.reuse, 0x9, PT ;  /* 0x000000090300780c */ /* 0x040fe20003f25270 */
[----:B------:R-:W-:Y:S02]  /*1c60*/  USEL UR7, URZ, 0x1, UP0 ;  /* 0x000000013f077887 */ /* 0x000fe40008000000 */
[----:B------:R-:W-:Y:S01]  /*1c70*/  USEL UR6, UR6, URZ, UP0 ;  /* 0x0000003f06067287 */ /* 0x000fe20008000000 */
[----:B------:R-:W-:-:S03]  /*1c80*/  SEL R3, R3, RZ, P1 ;  /* 0x000000ff03037207 */ /* 0x000fc60000800000 */
[----:B------:R-:W-:Y:S01]  /*1c90*/  LOP3.LUT R7, R7, UR7, RZ, 0x3c, !PT ;  /* 0x0000000707077c12 */ /* 0x000fe2000f8e3cff */
[----:B------:R-:W-:Y:S07]  /*1ca0*/  @P2 BRA `(.L_x_30) ;  /* 0xfffffff800f82947 */ /* 0x000fee000383ffff */
.L_x_23:
[----:B------:R-:W2:Y:S02]  /*1cb0*/  LDC R0, c[0x0][0x28c] ;  /* 0x0000a300ff007b82 */ /* 0x000ea40000000800 */
[----:B--2---:R-:W-:-:S13]  /*1cc0*/  ISETP.GE.AND P1, PT, R0, 0x1, PT ;  /* 0x000000010000780c */ /* 0x004fda0003f26270 */
[----:B------:R-:W-:Y:S05]  /*1cd0*/  @!P1 BRA `(.L_x_31) ;  /* 0x0000000000509947 */ /* 0x000fea0003800000 */
[----:B------:R-:W-:Y:S05]  /*1ce0*/  @!P0 BRA `(.L_x_32) ;  /* 0x0000000000048947 */ /* 0x000fea0003800000 */
[----:B------:R-:W-:Y:S01]  /*1cf0*/  BPT.TRAP 0x1 ;  /* 0x000000040000795c */ /* 0x000fe20000300000 */
.L_x_32:
[----:B------:R-:W-:Y:S01]  /*1d00*/  ISETP.NE.AND P1, PT, R58, RZ, PT ;  /* 0x000000ff3a00720c */ /* 0x000fe20003f25270 */
[----:B------:R-:W-:Y:S01]  /*1d10*/  BSSY B0, `(.L_x_33) ;  /* 0x000000e000007945 */ /* 0x000fe20003800000 */
[----:B------:R-:W-:-:S11]  /*1d20*/  ISETP.GT.U32.AND P0, PT, R19, 0x1, PT ;  /* 0x000000011300780c */ /* 0x000fd60003f04070 */
[----:B------:R-:W-:Y:S05]  /*1d30*/  @!P1 BRA `(.L_x_34) ;  /* 0x00000000002c9947 */ /* 0x000fea0003800000 */
[----:B------:R-:W-:-:S04]  /*1d40*/  UISETP.LT.AND UP0, UPT, UR40, 0x1, UPT ;  /* 0x000000012800788c */ /* 0x000fc8000bf01270 */
[----:B------:R-:W-:-:S04]  /*1d50*/  USEL UR6, UR40, 0x1, UP0 ;  /* 0x0000000128067887 */ /* 0x000fc80008000000 */
[----:B------:R-:W-:-:S04]  /*1d60*/  UIADD3 UR6, UR39, UR40, -UR6 ;  /* 0x0000002827067290 */ /* 0x000fc8000fffe806 */
[----:B------:R-:W-:-:S04]  /*1d70*/  UIMAD.WIDE.U32 UR4, UR6, 0x38e38e39, URZ ;  /* 0x38e38e39060478a5 */ /* 0x000fc8000f8e003f */
[----:B------:R-:W-:-:S04]  /*1d80*/  USHF.R.U32.HI UR4, URZ, 0x1, UR5 ;  /* 0x000000013f047899 */ /* 0x000fc80008011605 */
[----:B------:R-:W-:-:S06]  /*1d90*/  UIMAD UR6, UR4, -0x9, UR6 ;  /* 0xfffffff7040678a4 */ /* 0x000fcc000f8e0206 */
[----:B------:R-:W-:-:S04]  /*1da0*/  IMAD.U32 R3, RZ, RZ, UR6 ;  /* 0x00000006ff037e24 */ /* 0x000fc8000f8e00ff */
[----:B------:R-:W-:-:S04]  /*1db0*/  IMAD R0, R3, 0x8, R6 ;  /* 0x0000000803007824 */ /* 0x000fc800078e0206 */
[----:B------:R-:W-:-:S05]  /*1dc0*/  VIADD R3, R0, 0x48 ;  /* 0x0000004800037836 */ /* 0x000fca0000000000 */
[----:B------:R-:W-:-:S04]  /*1dd0*/  PRMT R3, R22, 0x654, R3 ;  /* 0x0000065416037816 */ /* 0x000fc80000000003 */
[----:B------:R2:W-:Y:S03]  /*1de0*/  SYNCS.ARRIVE.TRANS64.RED.A1T0 RZ, [R3+URZ], RZ ;  /* 0x000000ff03ff79a7 */ /* 0x0005e6000810043f */
.L_x_34:
[----:B------:R-:W-:Y:S05]  /*1df0*/  BSYNC B0 ;  /* 0x0000000000007941 */ /* 0x000fea0003800000 */
.L_x_33:
[----:B------:R-:W-:Y:S05]  /*1e00*/  @P0 BRA `(.L_x_31) ;  /* 0x0000000000040947 */ /* 0x000fea0003800000 */
[----:B------:R-:W-:Y:S01]  /*1e10*/  BPT.TRAP 0x1 ;  /* 0x000000040000795c */ /* 0x000fe20000300000 */
.L_x_31:
[----:B------:R-:W3:Y:S01]  /*1e20*/  LDC R6, c[0x0][0x288] ;  /* 0x0000a200ff067b82 */ /* 0x000ee20000000800 */
[--C-:B------:R-:W-:Y:S01]  /*1e30*/  SHF.R.U32.HI R0, RZ, 0x2, R18.reuse ;  /* 0x00000002ff007819 */ /* 0x100fe20000011612 */
[----:B------:R-:W-:Y:S01]  /*1e40*/  IMAD.SHL.U32 R61, R61, 0x40, RZ ;  /* 0x000000403d3d7824 */ /* 0x000fe200078e00ff */
[----:B01----:R-:W-:Y:S01]  /*1e50*/  SHF.R.U32.HI R5, RZ, 0x7, R18 ;  /* 0x00000007ff057819 */ /* 0x003fe20000011612 */
[----:B------:R-:W-:Y:S01]  /*1e60*/  UIADD3 UR39, UR40, UR39, URZ ;  /* 0x0000002728277290 */ /* 0x000fe2000fffe03f */
[----:B--2---:R-:W-:Y:S01]  /*1e70*/  LOP3.LUT R3, R0, 0x7, RZ, 0xc0, !PT ;  /* 0x0000000700037812 */ /* 0x004fe200078ec0ff */
[C---:B------:R-:W-:Y:S01]  /*1e80*/  IMAD.SHL.U32 R10, R18.reuse, 0x2, RZ ;  /* 0x00000002120a7824 */ /* 0x040fe200078e00ff */
[----:B------:R-:W-:Y:S01]  /*1e90*/  LOP3.LUT R0, R5, 0x1, RZ, 0xc0, !PT ;  /* 0x0000000105007812 */ /* 0x000fe200078ec0ff */
[----:B------:R-:W-:Y:S01]  /*1ea0*/  UISETP.GT.U32.AND UP0, UPT, UR39, 0x8, UPT ;  /* 0x000000082700788c */ /* 0x000fe2000bf04070 */
[C---:B------:R-:W-:Y:S01]  /*1eb0*/  LOP3.LUT R5, R18.reuse, 0x3, RZ, 0xc0, !PT ;  /* 0x0000000312057812 */ /* 0x040fe200078ec0ff */
[----:B------:R-:W-:Y:S01]  /*1ec0*/  ULDC UR7, c[0x0][0x284] ;  /* 0x0000a10000077ab9 */ /* 0x000fe20000000800 */
[----:B------:R-:W-:Y:S01]  /*1ed0*/  LOP3.LUT R4, R18, 0x60, RZ, 0xc0, !PT ;  /* 0x0000006012047812 */ /* 0x000fe200078ec0ff */
[----:B------:R-:W-:Y:S01]  /*1ee0*/  IMAD.SHL.U32 R8, R0, 0x40, RZ ;  /* 0x0000004000087824 */ /* 0x000fe200078e00ff */
[----:B------:R-:W-:Y:S01]  /*1ef0*/  UISETP.LT.U32.AND UP0, UPT, UR40, 0x9, UP0 ;  /* 0x000000092800788c */ /* 0x000fe20008701070 */
[----:B------:R-:W-:Y:S01]  /*1f00*/  SHF.R.S32.HI R15, RZ, 0x1f, R57 ;  /* 0x0000001fff0f7819 */ /* 0x000fe20000011439 */
[----:B------:R-:W-:Y:S01]  /*1f10*/  UISETP.GE.U32.AND UP1, UPT, UR40, 0x9, UPT ;  /* 0x000000092800788c */ /* 0x000fe2000bf26070 */
[----:B------:R-:W-:Y:S01]  /*1f20*/  SHF.R.U32.HI R4, RZ, 0x1, R4 ;  /* 0x00000001ff047819 */ /* 0x000fe20000011604 */
[----:B------:R-:W-:Y:S01]  /*1f30*/  ULDC.64 UR8, c[0x0][0x5d0] ;  /* 0x0001740000087ab9 */ /* 0x000fe20000000a00 */
[C---:B------:R-:W-:Y:S01]  /*1f40*/  LOP3.LUT R10, R61.reuse, 0x6, R10, 0xf8, !PT ;  /* 0x000000063d0a7812 */ /* 0x040fe200078ef80a */
[----:B------:R-:W-:Y:S01]  /*1f50*/  UIMAD.WIDE.U32 UR4, UR39, 0x38e38e39, URZ ;  /* 0x38e38e39270478a5 */ /* 0x000fe2000f8e003f */
[--C-:B------:R-:W-:Y:S01]  /*1f60*/  IADD3 R7, RZ, -R4, -R3.reuse ;  /* 0x80000004ff077210 */ /* 0x100fe20007ffe803 */
[----:B------:R-:W-:Y:S01]  /*1f70*/  USEL UR6, URZ, 0x1, !UP0 ;  /* 0x000000013f067887 */ /* 0x000fe2000c000000 */
[----:B------:R-:W-:Y:S01]  /*1f80*/  LOP3.LUT R3, R8, 0x40, R3, 0xe2, !PT ;  /* 0x0000004008037812 */ /* 0x000fe200078ee203 */
[C---:B------:R-:W-:Y:S01]  /*1f90*/  IMAD.WIDE R8, R60.reuse, 0x80, RZ ;  /* 0x000000803c087825 */ /* 0x040fe200078e02ff */
[----:B---3--:R-:W-:Y:S01]  /*1fa0*/  ISETP.GE.AND P0, PT, R61, R6, PT ;  /* 0x000000063d00720c */ /* 0x008fe20003f06270 */
[----:B------:R-:W-:Y:S01]  /*1fb0*/  USHF.R.U32.HI UR4, URZ, 0x1, UR5 ;  /* 0x000000013f047899 */ /* 0x000fe20008011605 */
[----:B------:R-:W-:Y:S01]  /*1fc0*/  SHF.R.S32.HI R11, RZ, 0x1f, R10 ;  /* 0x0000001fff0b7819 */ /* 0x000fe2000001140a */
[----:B------:R-:W-:Y:S01]  /*1fd0*/  IMAD R12, R5, -0x2, R6 ;  /* 0xfffffffe050c7824 */ /* 0x000fe200078e0206 */
[----:B------:R-:W-:Y:S01]  /*1fe0*/  ULOP3.LUT UR38, UR38, UR6, URZ, 0x3c, !UPT ;  /* 0x0000000626267292 */ /* 0x000fe2000f8e3c3f */
[----:B------:R-:W-:Y:S01]  /*1ff0*/  IMAD.SHL.U32 R5, R60, 0x80, RZ ;  /* 0x000000803c057824 */ /* 0x000fe200078e00ff */
[----:B------:R-:W-:Y:S01]  /*2000*/  LOP3.LUT R75, R8, R3, R4, 0xfe, !PT ;  /* 0x00000003084b7212 */ /* 0x000fe200078efe04 */
[----:B------:R-:W-:Y:S01]  /*2010*/  IMAD R6, R15, UR8, RZ ;  /* 0x000000080f067c24 */ /* 0x000fe2000f8e02ff */
[----:B------:R-:W-:Y:S01]  /*2020*/  UIMAD UR39, UR4, -0x9, UR39 ;  /* 0xfffffff7042778a4 */ /* 0x000fe2000f8e0227 */
[----:B------:R-:W-:Y:S01]  /*2030*/  IMAD R0, R0, -0x40, R7 ;  /* 0xffffffc000007824 */ /* 0x000fe200078e0207 */
[----:B------:R-:W-:Y:S01]  /*2040*/  ISETP.GE.OR P0, PT, R5, UR7, P0 ;  /* 0x0000000705007c0c */ /* 0x000fe20008706670 */
[C---:B------:R-:W-:Y:S01]  /*2050*/  IMAD R13, R57.reuse, UR9, R6 ;  /* 0x00000009390d7c24 */ /* 0x040fe2000f8e0206 */
[----:B------:R-:W-:Y:S01]  /*2060*/  @UP1 ULOP3.LUT UR38, UR38, 0x1, UR4, 0x78, !UPT ;  /* 0x0000000126261892 */ /* 0x000fe2000f8e7804 */
[----:B------:R-:W-:Y:S01]  /*2070*/  IMAD.WIDE.U32 R6, R57, UR8, R10 ;  /* 0x0000000839067c25 */ /* 0x000fe2000f8e000a */
[----:B------:R-:W-:-:S03]  /*2080*/  IADD3 R3, -R5, UR7, R0 ;  /* 0x0000000705037c10 */ /* 0x000fc6000fffe100 */
[----:B------:R-:W-:Y:S02]  /*2090*/  IMAD.IADD R7, R7, 0x1, R13 ;  /* 0x0000000107077824 */ /* 0x000fe400078e020d */
[----:B------:R-:W-:Y:S02]  /*20a0*/  IMAD.IADD R4, R12, 0x1, -R61 ;  /* 0x000000010c047824 */ /* 0x000fe400078e0a3d */
[----:B------:R-:W-:Y:S02]  /*20b0*/  IMAD.MOV.U32 R0, RZ, RZ, -0x1 ;  /* 0xffffffffff007424 */ /* 0x000fe400078e00ff */
[----:B------:R-:W-:Y:S05]  /*20c0*/  @P0 BRA `(.L_x_35) ;  /* 0x00000020008c0947 */ /* 0x000fea0003800000 */
[----:B------:R-:W0:Y:S01]  /*20d0*/  LDC.64 R68, c[0x0][0x5c8] ;  /* 0x00017200ff447b82 */ /* 0x000e220000000a00 */
[----:B-----5:R-:W-:Y:S01]  /*20e0*/  FSETP.NEU.AND P1, PT, R56, RZ, PT ;  /* 0x000000ff3800720b */ /* 0x020fe20003f2d000 */
[----:B------:R-:W-:Y:S01]  /*20f0*/  BSSY B0, `(.L_x_35) ;  /* 0x0000220000007945 */ /* 0x000fe20003800000 */
[----:B------:R-:W-:-:S04]  /*2100*/  ISETP.GT.AND P0, PT, R4, RZ, PT ;  /* 0x000000ff0400720c */ /* 0x000fc80003f04270 */
[----:B------:R-:W-:Y:S01]  /*2110*/  ISETP.GT.AND P3, PT, R3, RZ, P0 ;  /* 0x000000ff0300720c */ /* 0x000fe20000764270 */
[-C--:B0-----:R-:W-:Y:S02]  /*2120*/  IMAD R12, R9, R68.reuse, RZ ;  /* 0x00000044090c7224 */ /* 0x081fe400078e02ff */
[----:B------:R-:W-:-:S04]  /*2130*/  IMAD.WIDE.U32 R60, R75, R68, R6 ;  /* 0x000000444b3c7225 */ /* 0x000fc800078e0006 */
[----:B------:R-:W-:-:S04]  /*2140*/  IMAD R5, R75, R69, R12 ;  /* 0x000000454b057224 */ /* 0x000fc800078e020c */
[----:B------:R-:W-:Y:S01]  /*2150*/  IMAD.IADD R77, R61, 0x1, R5 ;  /* 0x000000013d4d7824 */ /* 0x000fe200078e0205 */
[----:B------:R-:W-:Y:S06]  /*2160*/  @!P1 BRA `(.L_x_36) ;  /* 0x0000001400e89947 */ /* 0x000fec0003800000 */
[----:B------:R-:W0:Y:S01]  /*2170*/  LDC.64 R64, c[0x0][0x5b8] ;  /* 0x00016e00ff407b82 */ /* 0x000e220000000a00 */
[----:B------:R-:W-:-:S07]  /*2180*/  ULDC.64 UR4, c[0x0][0x5c0] ;  /* 0x0001700000047ab9 */ /* 0x000fce0000000a00 */
[----:B------:R-:W1:Y:S08]  /*2190*/  LDC.64 R70, c[0x0][0x5b0] ;  /* 0x00016c00ff467b82 */ /* 0x000e700000000a00 */
[----:B------:R-:W2:Y:S01]  /*21a0*/  LDC.64 R72, c[0x0][0x5a8] ;  /* 0x00016a00ff487b82 */ /* 0x000ea20000000a00 */
[-C--:B0-----:R-:W-:Y:S02]  /*21b0*/  IMAD R6, R15, R64.reuse, RZ ;  /* 0x000000400f067224 */ /* 0x081fe400078e02ff */
[----:B------:R-:W-:-:S04]  /*21c0*/  IMAD.WIDE.U32 R62, R57, R64, R10 ;  /* 0x00000040393e7225 */ /* 0x000fc800078e000a */
[----:B------:R-:W-:Y:S02]  /*21d0*/  IMAD R65, R57, R65, R6 ;  /* 0x0000004139417224 */ /* 0x000fe400078e0206 */
[-C--:B-1----:R-:W-:Y:S02]  /*21e0*/  IMAD R8, R9, R70.reuse, RZ ;  /* 0x0000004609087224 */ /* 0x082fe400078e02ff */
[----:B------:R-:W-:Y:S02]  /*21f0*/  IMAD.IADD R13, R63, 0x1, R65 ;  /* 0x000000013f0d7824 */ /* 0x000fe400078e0241 */
[----:B------:R-:W-:Y:S02]  /*2200*/  IMAD.MOV.U32 R12, RZ, RZ, R62 ;  /* 0x000000ffff0c7224 */ /* 0x000fe400078e003e */
[C---:B------:R-:W-:Y:S02]  /*2210*/  IMAD R67, R75.reuse, R71, R8 ;  /* 0x000000474b437224 */ /* 0x040fe400078e0208 */
[----:B------:R-:W-:-:S04]  /*2220*/  IMAD.WIDE.U32 R6, R75, R70, R12 ;  /* 0x000000464b067225 */ /* 0x000fc800078e000c */
[----:B------:R-:W-:Y:S01]  /*2230*/  IMAD.IADD R5, R7, 0x1, R67 ;  /* 0x0000000107057824 */ /* 0x000fe200078e0243 */
[----:B--2---:R-:W-:-:S04]  /*2240*/  LEA R14, P1, R6, R72, 0x1 ;  /* 0x00000048060e7211 */ /* 0x004fc800078208ff */
[----:B------:R-:W-:-:S05]  /*2250*/  LEA.HI.X R15, R6, R73, R5, 0x1, P1 ;  /* 0x00000049060f7211 */ /* 0x000fca00008f0c05 */
[----:B------:R0:W2:Y:S01]  /*2260*/  @P3 LDG.E.LTC128B.U16 R5, desc[UR36][R14.64] ;  /* 0x000000240e053981 */ /* 0x0000a2000c1e1520 */
[----:B------:R-:W-:Y:S01]  /*2270*/  LEA R8, P1, R60, UR4, 0x1 ;  /* 0x000000043c087c11 */ /* 0x000fe2000f8208ff */
[----:B------:R-:W-:Y:S01]  /*2280*/  IMAD.WIDE.U32 R6, R75, R70, R10 ;  /* 0x000000464b067225 */ /* 0x000fe200078e000a */
[----:B------:R-:W-:Y:S03]  /*2290*/  BSSY B1, `(.L_x_37) ;  /* 0x0000012000017945 */ /* 0x000fe60003800000 */
[----:B------:R-:W-:Y:S02]  /*22a0*/  IMAD.IADD R7, R67, 0x1, R7 ;  /* 0x0000000143077824 */ /* 0x000fe400078e0207 */
[----:B------:R-:W-:Y:S01]  /*22b0*/  IMAD.WIDE.U32 R20, R57, R64, R6 ;  /* 0x0000004039147225 */ /* 0x000fe200078e0006 */
[----:B0-----:R-:W-:-:S03]  /*22c0*/  SHF.L.U64.HI R15, R70, 0x3, R71 ;  /* 0x00000003460f7819 */ /* 0x001fc60000010247 */
[----:B------:R-:W-:Y:S01]  /*22d0*/  IMAD.IADD R7, R65, 0x1, R21 ;  /* 0x0000000141077824 */ /* 0x000fe200078e0215 */
[----:B------:R-:W-:Y:S01]  /*22e0*/  LEA R6, P4, R20, R72, 0x1 ;  /* 0x0000004814067211 */ /* 0x000fe200078808ff */
[----:B------:R-:W-:-:S03]  /*22f0*/  IMAD.SHL.U32 R14, R70, 0x8, RZ ;  /* 0x00000008460e7824 */ /* 0x000fc600078e00ff */
[----:B------:R-:W-:Y:S01]  /*2300*/  LEA.HI.X R7, R20, R73, R7, 0x1, P4 ;  /* 0x0000004914077211 */ /* 0x000fe200020f0c07 */
[----:B--2---:R-:W-:-:S04]  /*2310*/  IMAD.U32 R9, R5, 0x10000, RZ ;  /* 0x0001000005097824 */ /* 0x004fc800078e00ff */
[----:B------:R-:W-:-:S04]  /*2320*/  FMUL R9, R9, R56 ;  /* 0x0000003809097220 */ /* 0x000fc80000400000 */
[----:B------:R-:W-:Y:S01]  /*2330*/  FFMA R24, R24, R23, R9 ;  /* 0x0000001718187223 */ /* 0x000fe20000000009 */
[----:B------:R-:W-:Y:S02]  /*2340*/  LEA.HI.X R9, R60, UR5, R77, 0x1, P1 ;  /* 0x000000053c097c11 */ /* 0x000fe400088f0c4d */
[----:B------:R-:W-:Y:S02]  /*2350*/  ISETP.GT.AND P1, PT, R4, 0x1, PT ;  /* 0x000000010400780c */ /* 0x000fe40003f24270 */
[----:B------:R-:W-:Y:S02]  /*2360*/  F2FP.BF16.F32.PACK_AB R24, RZ, R24 ;  /* 0x00000018ff18723e */ /* 0x000fe400000010ff */
[----:B------:R-:W-:-:S03]  /*2370*/  ISETP.GT.AND P2, PT, R3, RZ, P1 ;  /* 0x000000ff0300720c */ /* 0x000fc60000f44270 */
[----:B------:R0:W-:Y:S10]  /*2380*/  @P3 STG.E.U16 desc[UR36][R8.64], R24 ;  /* 0x0000001808003986 */ /* 0x0001f4000c101524 */
[----:B------:R-:W-:Y:S05]  /*2390*/  @!P2 BRA `(.L_x_38) ;  /* 0x000000000004a947 */ /* 0x000fea0003800000 */
[----:B------:R1:W5:Y:S02]  /*23a0*/  LDG.E.LTC128B.U16 R5, desc[UR36][R6.64+0x2] ;  /* 0x0000022406057981 */ /* 0x000364000c1e1520 */
.L_x_38:
[----:B------:R-:W-:Y:S05]  /*23b0*/  BSYNC B1 ;  /* 0x0000000000017941 */ /* 0x000fea0003800000 */
.L_x_37:
[----:B-----5:R-:W-:Y:S01]  /*23c0*/  IMAD.U32 R61, R5, 0x10000, RZ ;  /* 0x00010000053d7824 */ /* 0x020fe200078e00ff */
[----:B------:R-:W-:Y:S01]  /*23d0*/  ISETP.GT.AND P0, PT, R3, 0x8, P0 ;  /* 0x000000080300780c */ /* 0x000fe20000704270 */
[----:B------:R-:W-:Y:S01]  /*23e0*/  IMAD.WIDE.U32 R20, R75, R70, R14 ;  /* 0x000000464b147225 */ /* 0x000fe200078e000e */
[----:B0-----:R-:W-:-:S03]  /*23f0*/  PRMT R24, R5, 0x7610, R24 ;  /* 0x0000761005187816 */ /* 0x001fc60000000018 */
[----:B------:R-:W-:Y:S01]  /*2400*/  FMUL R12, R61, R56 ;  /* 0x000000383d0c7220 */ /* 0x000fe20000400000 */
[----:B------:R-:W-:Y:S01]  /*2410*/  IMAD.IADD R67, R67, 0x1, R21 ;  /* 0x0000000143437824 */ /* 0x000fe200078e0215 */
[----:B------:R-:W-:Y:S02]  /*2420*/  IADD3 R62, P3, R62, R20, RZ ;  /* 0x000000143e3e7210 */ /* 0x000fe40007f7e0ff */
[----:B------:R-:W-:-:S03]  /*2430*/  FFMA R12, R25, R23, R12 ;  /* 0x00000017190c7223 */ /* 0x000fc6000000000c */
[----:B------:R-:W-:Y:S02]  /*2440*/  IMAD.X R13, R67, 0x1, R13, P3 ;  /* 0x00000001430d7824 */ /* 0x000fe400018e060d */
[----:B------:R-:W-:Y:S02]  /*2450*/  F2FP.BF16.F32.PACK_AB R12, RZ, R12 ;  /* 0x0000000cff0c723e */ /* 0x000fe400000010ff */
[----:B------:R-:W-:Y:S02]  /*2460*/  LEA R14, P3, R62, R72, 0x1 ;  /* 0x000000483e0e7211 */ /* 0x000fe400078608ff */
[----:B------:R-:W-:Y:S02]  /*2470*/  PRMT R21, R12, 0x7610, R21 ;  /* 0x000076100c157816 */ /* 0x000fe40000000015 */
[----:B------:R-:W-:-:S03]  /*2480*/  LEA.HI.X R15, R62, R73, R13, 0x1, P3 ;  /* 0x000000493e0f7211 */ /* 0x000fc600018f0c0d */
[----:B------:R0:W-:Y:S04]  /*2490*/  @P2 STG.E.U16 desc[UR36][R8.64+0x2], R21 ;  /* 0x0000021508002986 */ /* 0x0001e8000c101524 */
[----:B------:R-:W2:Y:S01]  /*24a0*/  @P0 LDG.E.LTC128B.U16 R24, desc[UR36][R14.64] ;  /* 0x000000240e180981 */ /* 0x000ea2000c1e1520 */
[----:B------:R-:W-:Y:S01]  /*24b0*/  IADD3 R20, P2, R10, R20, RZ ;  /* 0x000000140a147210 */ /* 0x000fe20007f5e0ff */
[----:B------:R-:W-:Y:S01]  /*24c0*/  BSSY B1, `(.L_x_39) ;  /* 0x0000011000017945 */ /* 0x000fe20003800000 */
[C---:B------:R-:W-:Y:S02]  /*24d0*/  SHF.L.U64.HI R13, R68.reuse, 0x4, R69 ;  /* 0x00000004440d7819 */ /* 0x040fe40000010245 */
[----:B------:R-:W-:Y:S01]  /*24e0*/  ISETP.GT.AND P1, PT, R3, 0x8, P1 ;  /* 0x000000080300780c */ /* 0x000fe20000f24270 */
[----:B0-----:R-:W-:Y:S01]  /*24f0*/  IMAD.X R21, R11, 0x1, R67, P2 ;  /* 0x000000010b157824 */ /* 0x001fe200010e0643 */
[----:B------:R-:W-:Y:S01]  /*2500*/  LEA R12, P2, R68, R8, 0x4 ;  /* 0x00000008440c7211 */ /* 0x000fe200078420ff */
[----:B------:R-:W-:-:S04]  /*2510*/  IMAD.WIDE.U32 R20, R57, R64, R20 ;  /* 0x0000004039147225 */ /* 0x000fc800078e0014 */
[----:B------:R-:W-:Y:S01]  /*2520*/  IMAD.X R13, R13, 0x1, R9, P2 ;  /* 0x000000010d0d7824 */ /* 0x000fe200010e0609 */
[----:B------:R-:W-:Y:S01]  /*2530*/  LEA R10, P3, R20, R72, 0x1 ;  /* 0x00000048140a7211 */ /* 0x000fe200078608ff */
[----:B------:R-:W-:-:S05]  /*2540*/  IMAD.IADD R11, R65, 0x1, R21 ;  /* 0x00000001410b7824 */ /* 0x000fca00078e0215 */
[----:B------:R-:W-:Y:S01]  /*2550*/  LEA.HI.X R11, R20, R73, R11, 0x1, P3 ;  /* 0x00000049140b7211 */ /* 0x000fe200018f0c0b */
[----:B--2---:R-:W-:-:S04]  /*2560*/  IMAD.U32 R5, R24, 0x10000, RZ ;  /* 0x0001000018057824 */ /* 0x004fc800078e00ff */
[----:B------:R-:W-:-:S04]  /*2570*/  FMUL R5, R5, R56 ;  /* 0x0000003805057220 */ /* 0x000fc80000400000 */
[----:B------:R-:W-:-:S05]  /*2580*/  FFMA R5, R26, R23, R5 ;  /* 0x000000171a057223 */ /* 0x000fca0000000005 */
[----:B------:R-:W-:-:S05]  /*2590*/  F2FP.BF16.F32.PACK_AB R5, RZ, R5 ;  /* 0x00000005ff05723e */ /* 0x000fca00000010ff */
[----:B------:R0:W-:Y:S01]  /*25a0*/  @P0 STG.E.U16 desc[UR36][R12.64], R5 ;  /* 0x000000050c000986 */ /* 0x0001e2000c101524 */
[----:B------:R-:W-:Y:S05]  /*25b0*/  @!P1 BRA `(.L_x_40) ;  /* 0x0000000000049947 */ /* 0x000fea0003800000 */
[----:B------:R2:W5:Y:S02]  /*25c0*/  LDG.E.LTC128B.U16 R24, desc[UR36][R10.64+0x2] ;  /* 0x000002240a187981 */ /* 0x000564000c1e1520 */
.L_x_40:
[----:B------:R-:W-:Y:S05]  /*25d0*/  BSYNC B1 ;  /* 0x0000000000017941 */ /* 0x000fea0003800000 */
.L_x_39:
[----:B0----5:R-:W-:Y:S01]  /*25e0*/  IMAD.U32 R5, R24, 0x10000, RZ ;  /* 0x0001000018057824 */ /* 0x021fe200078e00ff */
[----:B------:R-:W-:Y:S01]  /*25f0*/  ISETP.GT.AND P0, PT, R4, 0x8, PT ;  /* 0x000000080400780c */ /* 0x000fe20003f04270 */
[----:B------:R-:W-:Y:S02]  /*2600*/  BSSY B1, `(.L_x_41) ;  /* 0x0000008000017945 */ /* 0x000fe40003800000 */
[----:B------:R-:W-:Y:S01]  /*2610*/  FMUL R14, R5, R56 ;  /* 0x00000038050e7220 */ /* 0x000fe20000400000 */
[----:B------:R-:W-:-:S03]  /*2620*/  ISETP.GT.AND P2, PT, R3, RZ, P0 ;  /* 0x000000ff0300720c */ /* 0x000fc60000744270 */
[----:B------:R-:W-:-:S05]  /*2630*/  FFMA R14, R27, R23, R14 ;  /* 0x000000171b0e7223 */ /* 0x000fca000000000e */
[----:B------:R-:W-:-:S05]  /*2640*/  F2FP.BF16.F32.PACK_AB R14, RZ, R14 ;  /* 0x0000000eff0e723e */ /* 0x000fca00000010ff */
[----:B------:R0:W-:Y:S01]  /*2650*/  @P1 STG.E.U16 desc[UR36][R12.64+0x2], R14 ;  /* 0x0000020e0c001986 */ /* 0x0001e2000c101524 */
[----:B------:R-:W-:Y:S05]  /*2660*/  @!P2 BRA `(.L_x_42) ;  /* 0x000000000004a947 */ /* 0x000fea0003800000 */
[----:B------:R3:W5:Y:S02]  /*2670*/  LDG.E.LTC128B.U16 R24, desc[UR36][R6.64+0x10] ;  /* 0x0000102406187981 */ /* 0x000764000c1e1520 */
.L_x_42:
[----:B------:R-:W-:Y:S05]  /*2680*/  BSYNC B1 ;  /* 0x0000000000017941 */ /* 0x000fea0003800000 */
.L_x_41:
[----:B-----5:R-:W-:Y:S01]  /*2690*/  IMAD.U32 R5, R24, 0x10000, RZ ;  /* 0x0001000018057824 */ /* 0x020fe200078e00ff */
        /* <DEDUP_REMOVED lines=9> */
.L_x_44:
[----:B------:R-:W-:Y:S05]  /*2730*/  BSYNC B1 ;  /* 0x0000000000017941 */ /* 0x000fea0003800000 */
.L_x_43:
[----:B----45:R-:W-:Y:S01]  /*2740*/  IMAD.U32 R5, R24, 0x10000, RZ ;  /* 0x0001000018057824 */ /* 0x030fe200078e00ff */
[----:B------:R-:W-:Y:S01]  /*2750*/  ISETP.GT.AND P0, PT, R3, 0x8, P0 ;  /* 0x000000080300780c */ /* 0x000fe20000704270 */
[----:B------:R-:W-:Y:S02]  /*2760*/  BSSY B1, `(.L_x_45) ;  /* 0x0000007000017945 */ /* 0x000fe40003800000 */
[----:B0-----:R-:W-:-:S04]  /*2770*/  FMUL R14, R5, R56 ;  /* 0x00000038050e7220 */ /* 0x001fc80000400000 */
[----:B------:R-:W-:-:S05]  /*2780*/  FFMA R14, R29, R23, R14 ;  /* 0x000000171d0e7223 */ /* 0x000fca000000000e */
[----:B------:R-:W-:-:S05]  /*2790*/  F2FP.BF16.F32.PACK_AB R14, RZ, R14 ;  /* 0x0000000eff0e723e */ /* 0x000fca00000010ff */
[----:B------:R0:W-:Y:S01]  /*27a0*/  @P3 STG.E.U16 desc[UR36][R8.64+0x12], R14 ;  /* 0x0000120e08003986 */ /* 0x0001e2000c101524 */
[----:B------:R-:W-:Y:S05]  /*27b0*/  @!P0 BRA `(.L_x_46) ;  /* 0x0000000000048947 */ /* 0x000fea0003800000 */
[----:B------:R4:W5:Y:S02]  /*27c0*/  LDG.E.LTC128B.U16 R24, desc[UR36][R10.64+0x10] ;  /* 0x000010240a187981 */ /* 0x000964000c1e1520 */
.L_x_46:
[----:B------:R-:W-:Y:S05]  /*27d0*/  BSYNC B1 ;  /* 0x0000000000017941 */ /* 0x000fea0003800000 */
.L_x_45:
[----:B-----5:R-:W-:Y:S01]  /*27e0*/  IMAD.U32 R5, R24, 0x10000, RZ ;  /* 0x0001000018057824 */ /* 0x020fe200078e00ff */
[----:B------:R-:W-:Y:S01]  /*27f0*/  ISETP.GT.AND P1, PT, R3, 0x8, P1 ;  /* 0x000000080300780c */ /* 0x000fe20000f24270 */
[----:B------:R-:W-:Y:S02]  /*2800*/  BSSY B1, `(.L_x_47) ;  /* 0x0000007000017945 */ /* 0x000fe40003800000 */
[----:B------:R-:W-:-:S04]  /*2810*/  FMUL R5, R5, R56 ;  /* 0x0000003805057220 */ /* 0x000fc80000400000 */
[----:B------:R-:W-:-:S05]  /*2820*/  FFMA R5, R30, R23, R5 ;  /* 0x000000171e057223 */ /* 0x000fca0000000005 */
[----:B------:R-:W-:-:S05]  /*2830*/  F2FP.BF16.F32.PACK_AB R5, RZ, R5 ;  /* 0x00000005ff05723e */ /* 0x000fca00000010ff */
[----:B------:R0:W-:Y:S01]  /*2840*/  @P0 STG.E.U16 desc[UR36][R12.64+0x10], R5 ;  /* 0x000010050c000986 */ /* 0x0001e2000c101524 */
[----:B------:R-:W-:Y:S05]  /*2850*/  @!P1 BRA `(.L_x_48) ;  /* 0x0000000000049947 */ /* 0x000fea0003800000 */
[----:B------:R0:W5:Y:S02]  /*2860*/  LDG.E.LTC128B.U16 R24, desc[UR36][R10.64+0x12] ;  /* 0x000012240a187981 */ /* 0x000164000c1e1520 */
.L_x_48:
[----:B------:R-:W-:Y:S05]  /*2870*/  BSYNC B1 ;  /* 0x0000000000017941 */ /* 0x000fea0003800000 */
.L_x_47:
        /* <DEDUP_REMOVED lines=10> */
.L_x_50:
[----:B------:R-:W-:Y:S05]  /*2920*/  BSYNC B1 ;  /* 0x0000000000017941 */ /* 0x000fea0003800000 */
.L_x_49:
        /* <DEDUP_REMOVED lines=10> */
.L_x_52:
[----:B------:R-:W-:Y:S05]  /*29d0*/  BSYNC B1 ;  /* 0x0000000000017941 */ /* 0x000fea0003800000 */
.L_x_51:
[----:B0----5:R-:W-:Y:S01]  /*29e0*/  IMAD.U32 R5, R24, 0x10000, RZ ;  /* 0x0001000018057824 */ /* 0x021fe200078e00ff */
        /* <DEDUP_REMOVED lines=8> */
.L_x_54:
[----:B------:R-:W-:Y:S05]  /*2a70*/  BSYNC B1 ;  /* 0x0000000000017941 */ /* 0x000fea0003800000 */
.L_x_53:
        /* <DEDUP_REMOVED lines=9> */
.L_x_56:
[----:B------:R-:W-:Y:S05]  /*2b10*/  BSYNC B1 ;  /* 0x0000000000017941 */ /* 0x000fea0003800000 */
.L_x_55:
        /* <DEDUP_REMOVED lines=10> */
.L_x_58:
[----:B------:R-:W-:Y:S05]  /*2bc0*/  BSYNC B1 ;  /* 0x0000000000017941 */ /* 0x000fea0003800000 */
.L_x_57:
        /* <DEDUP_REMOVED lines=10> */
.L_x_60:
[----:B------:R-:W-:Y:S05]  /*2c70*/  BSYNC B1 ;  /* 0x0000000000017941 */ /* 0x000fea0003800000 */
.L_x_59:
        /* <DEDUP_REMOVED lines=9> */
.L_x_62:
[----:B------:R-:W-:Y:S05]  /*2d10*/  BSYNC B1 ;  /* 0x0000000000017941 */ /* 0x000fea0003800000 */
.L_x_61:
        /* <DEDUP_REMOVED lines=9> */
.L_x_64:
[----:B------:R-:W-:Y:S05]  /*2db0*/  BSYNC B1 ;  /* 0x0000000000017941 */ /* 0x000fea0003800000 */
.L_x_63:
        /* <DEDUP_REMOVED lines=10> */
.L_x_66:
[----:B------:R-:W-:Y:S05]  /*2e60*/  BSYNC B1 ;  /* 0x0000000000017941 */ /* 0x000fea0003800000 */
.L_x_65:
        /* <DEDUP_REMOVED lines=10> */
.L_x_68:
[----:B------:R-:W-:Y:S05]  /*2f10*/  BSYNC B1 ;  /* 0x0000000000017941 */ /* 0x000fea0003800000 */
.L_x_67:
        /* <DEDUP_REMOVED lines=9> */
.L_x_70:
[----:B------:R-:W-:Y:S05]  /*2fb0*/  BSYNC B1 ;  /* 0x0000000000017941 */ /* 0x000fea0003800000 */
.L_x_69:
        /* <DEDUP_REMOVED lines=9> */
.L_x_72:
[----:B------:R-:W-:Y:S05]  /*3050*/  BSYNC B1 ;  /* 0x0000000000017941 */ /* 0x000fea0003800000 */
.L_x_71:
        /* <DEDUP_REMOVED lines=10> */
.L_x_74:
[----:B------:R-:W-:Y:S05]  /*3100*/  BSYNC B1 ;  /* 0x0000000000017941 */ /* 0x000fea0003800000 */
.L_x_73:
        /* <DEDUP_REMOVED lines=10> */
.L_x_76:
[----:B------:R-:W-:Y:S05]  /*31b0*/  BSYNC B1 ;  /* 0x0000000000017941 */ /* 0x000fea0003800000 */
.L_x_75:
        /* <DEDUP_REMOVED lines=9> */
.L_x_78:
[----:B------:R-:W-:Y:S05]  /*3250*/  BSYNC B1 ;  /* 0x0000000000017941 */ /* 0x000fea0003800000 */
.L_x_77:
        /* <DEDUP_REMOVED lines=9> */
.L_x_80:
[----:B------:R-:W-:Y:S05]  /*32f0*/  BSYNC B1 ;  /* 0x0000000000017941 */ /* 0x000fea0003800000 */
.L_x_79:
        /* <DEDUP_REMOVED lines=10> */
.L_x_82:
[----:B------:R-:W-:Y:S05]  /*33a0*/  BSYNC B1 ;  /* 0x0000000000017941 */ /* 0x000fea0003800000 */
.L_x_81:
        /* <DEDUP_REMOVED lines=10> */
.L_x_84:
[----:B------:R-:W-:Y:S05]  /*3450*/  BSYNC B1 ;  /* 0x0000000000017941 */ /* 0x000fea0003800000 */
.L_x_83:
        /* <DEDUP_REMOVED lines=9> */
.L_x_86:
[----:B------:R-:W-:Y:S05]  /*34f0*/  BSYNC B1 ;  /* 0x0000000000017941 */ /* 0x000fea0003800000 */
.L_x_85:
        /* <DEDUP_REMOVED lines=9> */
.L_x_88:
[----:B------:R-:W-:Y:S05]  /*3590*/  BSYNC B1 ;  /* 0x0000000000017941 */ /* 0x000fea0003800000 */
.L_x_87:
        /* <DEDUP_REMOVED lines=10> */
.L_x_90:
[----:B------:R-:W-:Y:S05]  /*3640*/  BSYNC B1 ;  /* 0x0000000000017941 */ /* 0x000fea0003800000 */
.L_x_89:
[----:B-----5:R-:W-:Y:S01]  /*3650*/  IMAD.U32 R5, R24, 0x10000, RZ ;  /* 0x0001000018057824 */ /* 0x020fe200078e00ff */
[----:B------:R-:W-:Y:S01]  /*3660*/  ISETP.GT.AND P1, PT, R4, 0x39, PT ;  /* 0x000000390400780c */ /* 0x000fe20003f24270 */
[----:B------:R-:W-:Y:S01]  /*3670*/  @P2 IMAD.MOV.U32 R4, RZ, RZ, R8 ;  /* 0x000000ffff042224 */ /* 0x000fe200078e0008 */
[----:B------:R-:W-:Y:S01]  /*3680*/  BSSY B1, `(.L_x_91) ;  /* 0x000000a000017945 */ /* 0x000fe20003800000 */
[----:B------:R-:W-:Y:S01]  /*3690*/  FMUL R5, R5, R56 ;  /* 0x0000003805057220 */ /* 0x000fe20000400000 */
[----:B------:R-:W-:-:S03]  /*36a0*/  ISETP.GT.AND P3, PT, R3, RZ, P1 ;  /* 0x000000ff0300720c */ /* 0x000fc60000f64270 */
[----:B------:R-:W-:-:S05]  /*36b0*/  FFMA R5, R52, R23, R5 ;  /* 0x0000001734057223 */ /* 0x000fca0000000005 */
[----:B------:R-:W-:-:S04]  /*36c0*/  F2FP.BF16.F32.PACK_AB R5, RZ, R5 ;  /* 0x00000005ff05723e */ /* 0x000fc800000010ff */
[----:B0-----:R-:W-:Y:S01]  /*36d0*/  PRMT R14, R5, 0x7610, R14 ;  /* 0x00007610050e7816 */ /* 0x001fe2000000000e */
[----:B------:R-:W-:-:S05]  /*36e0*/  @P2 IMAD.MOV.U32 R5, RZ, RZ, R9 ;  /* 0x000000ffff052224 */ /* 0x000fca00078e0009 */
[----:B------:R0:W-:Y:S01]  /*36f0*/  @P2 STG.E.U16 desc[UR36][R4.64+0x70], R14 ;  /* 0x0000700e04002986 */ /* 0x0001e2000c101524 */
[----:B------:R-:W-:Y:S05]  /*3700*/  @!P3 BRA `(.L_x_92) ;  /* 0x000000000004b947 */ /* 0x000fea0003800000 */
[----:B------:R0:W5:Y:S02]  /*3710*/  LDG.E.LTC128B.U16 R24, desc[UR36][R6.64+0x72] ;  /* 0x0000722406187981 */ /* 0x000164000c1e1520 */
.L_x_92:
[----:B------:R-:W-:Y:S05]  /*3720*/  BSYNC B1 ;  /* 0x0000000000017941 */ /* 0x000fea0003800000 */
.L_x_91:
        /* <DEDUP_REMOVED lines=9> */
.L_x_94:
[----:B------:R-:W-:Y:S05]  /*37c0*/  BSYNC B1 ;  /* 0x0000000000017941 */ /* 0x000fea0003800000 */
.L_x_93:
[----:B-----5:R-:W-:Y:S01]  /*37d0*/  IMAD.U32 R5, R24, 0x10000, RZ ;  /* 0x0001000018057824 */ /* 0x020fe200078e00ff */
[----:B------:R-:W-:Y:S01]  /*37e0*/  ISETP.GT.AND P1, PT, R3, 0x8, P1 ;  /* 0x000000080300780c */ /* 0x000fe20000f24270 */
[----:B0-----:R-:W-:Y:S01]  /*37f0*/  @P0 IMAD.MOV.U32 R4, RZ, RZ, R12 ;  /* 0x000000ffff040224 */ /* 0x001fe200078e000c */
[----:B------:R-:W-:Y:S01]  /*3800*/  BSSY B1, `(.L_x_95) ;  /* 0x0000009000017945 */ /* 0x000fe20003800000 */
[----:B------:R-:W-:-:S04]  /*3810*/  FMUL R5, R5, R56 ;  /* 0x0000003805057220 */ /* 0x000fc80000400000 */
[----:B------:R-:W-:-:S05]  /*3820*/  FFMA R5, R54, R23, R5 ;  /* 0x0000001736057223 */ /* 0x000fca0000000005 */
[----:B------:R-:W-:-:S04]  /*3830*/  F2FP.BF16.F32.PACK_AB R5, RZ, R5 ;  /* 0x00000005ff05723e */ /* 0x000fc800000010ff */
[----:B-1-3--:R-:W-:Y:S01]  /*3840*/  PRMT R6, R5, 0x7610, R6 ;  /* 0x0000761005067816 */ /* 0x00afe20000000006 */
[----:B------:R-:W-:-:S05]  /*3850*/  @P0 IMAD.MOV.U32 R5, RZ, RZ, R13 ;  /* 0x000000ffff050224 */ /* 0x000fca00078e000d */
[----:B------:R0:W-:Y:S01]  /*3860*/  @P0 STG.E.U16 desc[UR36][R4.64+0x70], R6 ;  /* 0x0000700604000986 */ /* 0x0001e2000c101524 */
[----:B------:R-:W-:Y:S05]  /*3870*/  @!P1 BRA `(.L_x_96) ;  /* 0x0000000000049947 */ /* 0x000fea0003800000 */
[----:B------:R1:W5:Y:S02]  /*3880*/  LDG.E.LTC128B.U16 R24, desc[UR36][R10.64+0x72] ;  /* 0x000072240a187981 */ /* 0x000364000c1e1520 */
.L_x_96:
[----:B------:R-:W-:Y:S05]  /*3890*/  BSYNC B1 ;  /* 0x0000000000017941 */ /* 0x000fea0003800000 */
.L_x_95:
[----:B------:R-:W-:Y:S05]  /*38a0*/  @!P1 BRA `(.L_x_97) ;  /* 0x0000000800909947 */ /* 0x000fea0003800000 */
[----:B-----5:R-:W-:-:S04]  /*38b0*/  IMAD.U32 R3, R24, 0x10000, RZ ;  /* 0x0001000018037824 */ /* 0x020fc800078e00ff */
[----:B0-----:R-:W-:-:S04]  /*38c0*/  FMUL R4, R3, R56 ;  /* 0x0000003803047220 */ /* 0x001fc80000400000 */
[----:B------:R-:W-:-:S05]  /*38d0*/  FFMA R4, R55, R23, R4 ;  /* 0x0000001737047223 */ /* 0x000fca0000000004 */
[----:B------:R-:W-:-:S05]  /*38e0*/  F2FP.BF16.F32.PACK_AB R4, RZ, R4 ;  /* 0x00000004ff04723e */ /* 0x000fca00000010ff */
[----:B------:R3:W-:Y:S01]  /*38f0*/  STG.E.U16 desc[UR36][R12.64+0x72], R4 ;  /* 0x000072040c007986 */ /* 0x0007e2000c101524 */
[----:B------:R-:W-:Y:S05]  /*3900*/  BRA `(.L_x_97) ;  /* 0x0000000800787947 */ /* 0x000fea0003800000 */
.L_x_36:
[----:B------:R-:W-:Y:S01]  /*3910*/  ISETP.GT.AND P2, PT, R4, 0x1, PT ;  /* 0x000000010400780c */ /* 0x000fe20003f44270 */
[----:B------:R-:W-:Y:S01]  /*3920*/  ULDC.64 UR4, c[0x0][0x5c0] ;  /* 0x0001700000047ab9 */ /* 0x000fe20000000a00 */
[-C--:B------:R-:W-:Y:S01]  /*3930*/  FMUL R24, R24, R23.reuse ;  /* 0x0000001718187220 */ /* 0x080fe20000400000 */
[-C--:B------:R-:W-:Y:S01]  /*3940*/  FMUL R25, R25, R23.reuse ;  /* 0x0000001719197220 */ /* 0x080fe20000400000 */
[----:B------:R-:W-:Y:S01]  /*3950*/  ISETP.GT.AND P1, PT, R3, RZ, P2 ;  /* 0x000000ff0300720c */ /* 0x000fe20001724270 */
[-C--:B------:R-:W-:Y:S01]  /*3960*/  FMUL R26, R26, R23.reuse ;  /* 0x000000171a1a7220 */ /* 0x080fe20000400000 */
[----:B------:R-:W-:Y:S01]  /*3970*/  LEA R6, P4, R60, UR4, 0x1 ;  /* 0x000000043c067c11 */ /* 0x000fe2000f8808ff */
[-C--:B------:R-:W-:Y:S01]  /*3980*/  FMUL R27, R27, R23.reuse ;  /* 0x000000171b1b7220 */ /* 0x080fe20000400000 */
[----:B------:R-:W-:Y:S01]  /*3990*/  F2FP.BF16.F32.PACK_AB R24, RZ, R24 ;  /* 0x00000018ff18723e */ /* 0x000fe200000010ff */
[-C--:B------:R-:W-:Y:S01]  /*39a0*/  FMUL R28, R28, R23.reuse ;  /* 0x000000171c1c7220 */ /* 0x080fe20000400000 */
[----:B------:R-:W-:Y:S01]  /*39b0*/  LEA.HI.X R7, R60, UR5, R77, 0x1, P4 ;  /* 0x000000053c077c11 */ /* 0x000fe2000a0f0c4d */
[----:B------:R-:W-:Y:S01]  /*39c0*/  FMUL R29, R29, R23 ;  /* 0x000000171d1d7220 */ /* 0x000fe20000400000 */
[----:B------:R-:W-:Y:S01]  /*39d0*/  F2FP.BF16.F32.PACK_AB R25, RZ, R25 ;  /* 0x00000019ff19723e */ /* 0x000fe200000010ff */
[-C--:B------:R-:W-:Y:S01]  /*39e0*/  FMUL R30, R30, R23.reuse ;  /* 0x000000171e1e7220 */ /* 0x080fe20000400000 */
[----:B------:R-:W-:Y:S01]  /*39f0*/  ISETP.GT.AND P2, PT, R3, 0x8, P2 ;  /* 0x000000080300780c */ /* 0x000fe20001744270 */
[----:B------:R-:W-:Y:S01]  /*3a00*/  @P3 STG.E.U16 desc[UR36][R6.64], R24 ;  /* 0x0000001806003986 */ /* 0x000fe2000c101524 */
[C---:B------:R-:W-:Y:S01]  /*3a10*/  SHF.L.U64.HI R69, R68.reuse, 0x4, R69 ;  /* 0x0000000444457819 */ /* 0x040fe20000010245 */
[-C--:B------:R-:W-:Y:S01]  /*3a20*/  FMUL R31, R31, R23.reuse ;  /* 0x000000171f1f7220 */ /* 0x080fe20000400000 */
[----:B------:R-:W-:Y:S01]  /*3a30*/  LEA R8, P3, R68, R6, 0x4 ;  /* 0x0000000644087211 */ /* 0x000fe200078620ff */
[----:B------:R-:W-:Y:S01]  /*3a40*/  @P1 STG.E.U16 desc[UR36][R6.64+0x2], R25 ;  /* 0x0000021906001986 */ /* 0x000fe2000c101524 */
[----:B------:R-:W-:Y:S01]  /*3a50*/  ISETP.GT.AND P1, PT, R3, 0x8, P0 ;  /* 0x000000080300780c */ /* 0x000fe20000724270 */
[----:B------:R-:W-:Y:S01]  /*3a60*/  FMUL R32, R32, R23 ;  /* 0x0000001720207220 */ /* 0x000fe20000400000 */
[----:B------:R-:W-:Y:S01]  /*3a70*/  F2FP.BF16.F32.PACK_AB R26, RZ, R26 ;  /* 0x0000001aff1a723e */ /* 0x000fe200000010ff */
[----:B------:R-:W-:Y:S01]  /*3a80*/  IMAD.X R9, R69, 0x1, R7, P3 ;  /* 0x0000000145097824 */ /* 0x000fe200018e0607 */
[----:B------:R-:W-:Y:S01]  /*3a90*/  F2FP.BF16.F32.PACK_AB R27, RZ, R27 ;  /* 0x0000001bff1b723e */ /* 0x000fe200000010ff */
[-C--:B------:R-:W-:Y:S01]  /*3aa0*/  FMUL R33, R33, R23.reuse ;  /* 0x0000001721217220 */ /* 0x080fe20000400000 */
[----:B------:R-:W-:Y:S01]  /*3ab0*/  ISETP.GT.AND P0, PT, R4, 0x8, PT ;  /* 0x000000080400780c */ /* 0x000fe20003f04270 */
[-C--:B------:R-:W-:Y:S01]  /*3ac0*/  FMUL R34, R34, R23.reuse ;  /* 0x0000001722227220 */ /* 0x080fe20000400000 */
[----:B------:R-:W-:Y:S01]  /*3ad0*/  F2FP.BF16.F32.PACK_AB R28, RZ, R28 ;  /* 0x0000001cff1c723e */ /* 0x000fe200000010ff */
[-C--:B------:R-:W-:Y:S01]  /*3ae0*/  FMUL R35, R35, R23.reuse ;  /* 0x0000001723237220 */ /* 0x080fe20000400000 */
[C---:B------:R-:W-:Y:S01]  /*3af0*/  ISETP.GT.AND P4, PT, R3.reuse, RZ, P0 ;  /* 0x000000ff0300720c */ /* 0x040fe20000784270 */
[----:B------:R-:W-:Y:S01]  /*3b00*/  FMUL R36, R36, R23 ;  /* 0x0000001724247220 */ /* 0x000fe20000400000 */
[----:B------:R-:W-:Y:S01]  /*3b10*/  F2FP.BF16.F32.PACK_AB R29, RZ, R29 ;  /* 0x0000001dff1d723e */ /* 0x000fe200000010ff */
[----:B------:R-:W-:Y:S01]  /*3b20*/  @P1 STG.E.U16 desc[UR36][R8.64], R26 ;  /* 0x0000001a08001986 */ /* 0x000fe2000c101524 */
[----:B------:R-:W-:Y:S01]  /*3b30*/  ISETP.GT.AND P1, PT, R3, 0x8, P0 ;  /* 0x000000080300780c */ /* 0x000fe20000724270 */
[-C--:B------:R-:W-:Y:S01]  /*3b40*/  FMUL R37, R37, R23.reuse ;  /* 0x0000001725257220 */ /* 0x080fe20000400000 */
[C---:B------:R-:W-:Y:S01]  /*3b50*/  ISETP.GT.AND P0, PT, R4.reuse, 0x10, PT ;  /* 0x000000100400780c */ /* 0x040fe20003f04270 */
[----:B------:R-:W-:Y:S01]  /*3b60*/  @P2 STG.E.U16 desc[UR36][R8.64+0x2], R27 ;  /* 0x0000021b08002986 */ /* 0x000fe2000c101524 */
[----:B------:R-:W-:Y:S01]  /*3b70*/  ISETP.GT.AND P2, PT, R4, 0x9, PT ;  /* 0x000000090400780c */ /* 0x000fe20003f44270 */
[-C--:B------:R-:W-:Y:S01]  /*3b80*/  FMUL R38, R38, R23.reuse ;  /* 0x0000001726267220 */ /* 0x080fe20000400000 */
[----:B------:R-:W-:Y:S01]  /*3b90*/  F2FP.BF16.F32.PACK_AB R30, RZ, R30 ;  /* 0x0000001eff1e723e */ /* 0x000fe200000010ff */
[-C--:B------:R-:W-:Y:S01]  /*3ba0*/  FMUL R39, R39, R23.reuse ;  /* 0x0000001727277220 */ /* 0x080fe20000400000 */
[C---:B------:R-:W-:Y:S01]  /*3bb0*/  ISETP.GT.AND P3, PT, R3.reuse, RZ, P2 ;  /* 0x000000ff0300720c */ /* 0x040fe20001764270 */
[----:B------:R-:W-:Y:S01]  /*3bc0*/  @P4 STG.E.U16 desc[UR36][R6.64+0x10], R28 ;  /* 0x0000101c06004986 */ /* 0x000fe2000c101524 */
[----:B------:R-:W-:Y:S01]  /*3bd0*/  ISETP.GT.AND P2, PT, R3, 0x8, P2 ;  /* 0x000000080300780c */ /* 0x000fe20001744270 */
[----:B------:R-:W-:Y:S01]  /*3be0*/  FMUL R40, R40, R23 ;  /* 0x0000001728287220 */ /* 0x000fe20000400000 */
[----:B------:R-:W-:Y:S01]  /*3bf0*/  F2FP.BF16.F32.PACK_AB R31, RZ, R31 ;  /* 0x0000001fff1f723e */ /* 0x000fe200000010ff */
[-C--:B------:R-:W-:Y:S01]  /*3c00*/  FMUL R41, R41, R23.reuse ;  /* 0x0000001729297220 */ /* 0x080fe20000400000 */
[----:B------:R-:W-:Y:S01]  /*3c10*/  ISETP.GT.AND P4, PT, R3, RZ, P0 ;  /* 0x000000ff0300720c */ /* 0x000fe20000784270 */
[-C--:B------:R-:W-:Y:S01]  /*3c20*/  FMUL R42, R42, R23.reuse ;  /* 0x000000172a2a7220 */ /* 0x080fe20000400000 */
[----:B------:R-:W-:Y:S01]  /*3c30*/  F2FP.BF16.F32.PACK_AB R32, RZ, R32 ;  /* 0x00000020ff20723e */ /* 0x000fe200000010ff */
[----:B------:R-:W-:Y:S01]  /*3c40*/  FMUL R43, R43, R23 ;  /* 0x000000172b2b7220 */ /* 0x000fe20000400000 */
[----:B------:R-:W-:Y:S01]  /*3c50*/  F2FP.BF16.F32.PACK_AB R33, RZ, R33 ;  /* 0x00000021ff21723e */ /* 0x000fe200000010ff */
[-C--:B------:R-:W-:Y:S01]  /*3c60*/  FMUL R44, R44, R23.reuse ;  /* 0x000000172c2c7220 */ /* 0x080fe20000400000 */
[----:B------:R-:W-:Y:S01]  /*3c70*/  F2FP.BF16.F32.PACK_AB R34, RZ, R34 ;  /* 0x00000022ff22723e */ /* 0x000fe200000010ff */
[----:B------:R-:W-:Y:S01]  /*3c80*/  @P3 STG.E.U16 desc[UR36][R6.64+0x12], R29 ;  /* 0x0000121d06003986 */ /* 0x000fe2000c101524 */
[----:B------:R-:W-:Y:S01]  /*3c90*/  ISETP.GT.AND P3, PT, R4, 0x11, PT ;  /* 0x000000110400780c */ /* 0x000fe20003f64270 */
[----:B------:R-:W-:Y:S01]  /*3ca0*/  FMUL R45, R45, R23 ;  /* 0x000000172d2d7220 */ /* 0x000fe20000400000 */
[----:B------:R-:W-:Y:S01]  /*3cb0*/  F2FP.BF16.F32.PACK_AB R35, RZ, R35 ;  /* 0x00000023ff23723e */ /* 0x000fe200000010ff */
[----:B------:R-:W-:Y:S01]  /*3cc0*/  @P1 STG.E.U16 desc[UR36][R8.64+0x10], R30 ;  /* 0x0000101e08001986 */ /* 0x000fe2000c101524 */
[C---:B------:R-:W-:Y:S01]  /*3cd0*/  ISETP.GT.AND P1, PT, R3.reuse, 0x8, P0 ;  /* 0x000000080300780c */ /* 0x040fe20000724270 */
[-C--:B------:R-:W-:Y:S01]  /*3ce0*/  FMUL R46, R46, R23.reuse ;  /* 0x000000172e2e7220 */ /* 0x080fe20000400000 */
[----:B------:R-:W-:Y:S01]  /*3cf0*/  ISETP.GT.AND P0, PT, R4, 0x18, PT ;  /* 0x000000180400780c */ /* 0x000fe20003f04270 */
[----:B------:R-:W-:Y:S01]  /*3d00*/  @P2 STG.E.U16 desc[UR36][R8.64+0x12], R31 ;  /* 0x0000121f08002986 */ /* 0x000fe2000c101524 */
[----:B------:R-:W-:Y:S01]  /*3d10*/  ISETP.GT.AND P2, PT, R3, RZ, P3 ;  /* 0x000000ff0300720c */ /* 0x000fe20001f44270 */
[-C--:B------:R-:W-:Y:S01]  /*3d20*/  FMUL R47, R47, R23.reuse ;  /* 0x000000172f2f7220 */ /* 0x080fe20000400000 */
[C---:B------:R-:W-:Y:S01]  /*3d30*/  ISETP.GT.AND P3, PT, R3.reuse, 0x8, P3 ;  /* 0x000000080300780c */ /* 0x040fe20001f64270 */
[----:B------:R-:W-:Y:S01]  /*3d40*/  @P4 STG.E.U16 desc[UR36][R6.64+0x20], R32 ;  /* 0x0000202006004986 */ /* 0x000fe2000c101524 */
[----:B------:R-:W-:Y:S01]  /*3d50*/  ISETP.GT.AND P4, PT, R3, RZ, P0 ;  /* 0x000000ff0300720c */ /* 0x000fe20000784270 */
[-C--:B------:R-:W-:Y:S01]  /*3d60*/  FMUL R48, R48, R23.reuse ;  /* 0x0000001730307220 */ /* 0x080fe20000400000 */
[----:B------:R-:W-:Y:S01]  /*3d70*/  F2FP.BF16.F32.PACK_AB R36, RZ, R36 ;  /* 0x00000024ff24723e */ /* 0x000fe200000010ff */
[----:B------:R-:W-:Y:S01]  /*3d80*/  FMUL R49, R49, R23 ;  /* 0x0000001731317220 */ /* 0x000fe20000400000 */
[----:B------:R-:W-:Y:S01]  /*3d90*/  F2FP.BF16.F32.PACK_AB R37, RZ, R37 ;  /* 0x00000025ff25723e */ /* 0x000fe200000010ff */
[-C--:B------:R-:W-:Y:S01]  /*3da0*/  FMUL R50, R50, R23.reuse ;  /* 0x0000001732327220 */ /* 0x080fe20000400000 */
[----:B------:R-:W-:Y:S01]  /*3db0*/  F2FP.BF16.F32.PACK_AB R38, RZ, R38 ;  /* 0x00000026ff26723e */ /* 0x000fe200000010ff */
[----:B------:R-:W-:Y:S01]  /*3dc0*/  FMUL R51, R51, R23 ;  /* 0x0000001733337220 */ /* 0x000fe20000400000 */
[----:B------:R-:W-:Y:S01]  /*3dd0*/  F2FP.BF16.F32.PACK_AB R39, RZ, R39 ;  /* 0x00000027ff27723e */ /* 0x000fe200000010ff */
[----:B------:R-:W-:Y:S01]  /*3de0*/  @P2 STG.E.U16 desc[UR36][R6.64+0x22], R33 ;  /* 0x0000222106002986 */ /* 0x000fe2000c101524 */
[----:B------:R-:W-:Y:S01]  /*3df0*/  F2FP.BF16.F32.PACK_AB R40, RZ, R40 ;  /* 0x00000028ff28723e */ /* 0x000fe200000010ff */
        /* <DEDUP_REMOVED lines=10> */
[----:B------:R-:W-:Y:S01]  /*3ea0*/  @P4 STG.E.U16 desc[UR36][R6.64+0x30], R36 ;  /* 0x0000302406004986 */ /* 0x000fe2000c101524 */
[----:B------:R-:W-:Y:S01]  /*3eb0*/  ISETP.GT.AND P2, PT, R3, RZ, P3 ;  /* 0x000000ff0300720c */ /* 0x000fe20001f44270 */
[----:B------:R-:W-:Y:S01]  /*3ec0*/  FMUL R55, R55, R23 ;  /* 0x0000001737377220 */ /* 0x000fe20000400000 */
[----:B------:R-:W-:-:S02]  /*3ed0*/  ISETP.GT.AND P4, PT, R3, 0x8, P3 ;  /* 0x000000080300780c */ /* 0x000fc40001f84270 */
[C---:B------:R-:W-:Y:S02]  /*3ee0*/  ISETP.GT.AND P3, PT, R3.reuse, RZ, P0 ;  /* 0x000000ff0300720c */ /* 0x040fe40000764270 */
[----:B------:R-:W-:Y:S02]  /*3ef0*/  ISETP.GT.AND P0, PT, R3, 0x8, P0 ;  /* 0x000000080300780c */ /* 0x000fe40000704270 */
[----:B------:R-:W-:Y:S02]  /*3f00*/  F2FP.BF16.F32.PACK_AB R43, RZ, R43 ;  /* 0x0000002bff2b723e */ /* 0x000fe400000010ff */
[----:B------:R-:W-:Y:S02]  /*3f10*/  F2FP.BF16.F32.PACK_AB R44, RZ, R44 ;  /* 0x0000002cff2c723e */ /* 0x000fe400000010ff */
[----:B------:R-:W-:Y:S01]  /*3f20*/  F2FP.BF16.F32.PACK_AB R45, RZ, R45 ;  /* 0x0000002dff2d723e */ /* 0x000fe200000010ff */
[----:B------:R-:W-:Y:S01]  /*3f30*/  @P2 STG.E.U16 desc[UR36][R6.64+0x32], R37 ;  /* 0x0000322506002986 */ /* 0x000fe2000c101524 */
[----:B------:R-:W-:-:S02]  /*3f40*/  F2FP.BF16.F32.PACK_AB R46, RZ, R46 ;  /* 0x0000002eff2e723e */ /* 0x000fc400000010ff */
[----:B------:R-:W-:Y:S01]  /*3f50*/  F2FP.BF16.F32.PACK_AB R47, RZ, R47 ;  /* 0x0000002fff2f723e */ /* 0x000fe200000010ff */
[----:B------:R-:W-:Y:S01]  /*3f60*/  @P1 STG.E.U16 desc[UR36][R8.64+0x30], R38 ;  /* 0x0000302608001986 */ /* 0x000fe2000c101524 */
[C---:B------:R-:W-:Y:S02]  /*3f70*/  ISETP.GT.AND P1, PT, R4.reuse, 0x28, PT ;  /* 0x000000280400780c */ /* 0x040fe40003f24270 */
[----:B------:R-:W-:Y:S01]  /*3f80*/  F2FP.BF16.F32.PACK_AB R48, RZ, R48 ;  /* 0x00000030ff30723e */ /* 0x000fe200000010ff */
[----:B------:R-:W-:Y:S01]  /*3f90*/  @P4 STG.E.U16 desc[UR36][R8.64+0x32], R39 ;  /* 0x0000322708004986 */ /* 0x000fe2000c101524 */
[----:B------:R-:W-:Y:S02]  /*3fa0*/  ISETP.GT.AND P4, PT, R4, 0x21, PT ;  /* 0x000000210400780c */ /* 0x000fe40003f84270 */
[----:B------:R-:W-:Y:S01]  /*3fb0*/  F2FP.BF16.F32.PACK_AB R49, RZ, R49 ;  /* 0x00000031ff31723e */ /* 0x000fe200000010ff */
[----:B------:R-:W-:Y:S01]  /*3fc0*/  @P3 STG.E.U16 desc[UR36][R6.64+0x40], R40 ;  /* 0x0000402806003986 */ /* 0x000fe2000c101524 */
[----:B------:R-:W-:-:S02]  /*3fd0*/  ISETP.GT.AND P2, PT, R3, RZ, P4 ;  /* 0x000000ff0300720c */ /* 0x000fc40002744270 */
[C---:B------:R-:W-:Y:S02]  /*3fe0*/  ISETP.GT.AND P4, PT, R3.reuse, 0x8, P4 ;  /* 0x000000080300780c */ /* 0x040fe40002784270 */
        /* <DEDUP_REMOVED lines=12> */
[C---:B------:R-:W-:Y:S02]  /*40b0*/  ISETP.GT.AND P2, PT, R3.reuse, RZ, P0 ;  /* 0x000000ff0300720c */ /* 0x040fe40000744270 */
[----:B------:R-:W-:Y:S01]  /*40c0*/  ISETP.GT.AND P0, PT, R3, 0x8, P0 ;  /* 0x000000080300780c */ /* 0x000fe20000704270 */
[----:B------:R-:W-:Y:S01]  /*40d0*/  @P3 STG.E.U16 desc[UR36][R6.64+0x50], R44 ;  /* 0x0000502c06003986 */ /* 0x000fe2000c101524 */
[----:B------:R-:W-:-:S04]  /*40e0*/  ISETP.GT.AND P3, PT, R4, 0x30, PT ;  /* 0x000000300400780c */ /* 0x000fc80003f64270 */
[C---:B------:R-:W-:Y:S02]  /*40f0*/  ISETP.GT.AND P4, PT, R3.reuse, RZ, P3 ;  /* 0x000000ff0300720c */ /* 0x040fe40001f84270 */
[----:B------:R-:W-:-:S03]  /*4100*/  ISETP.GT.AND P3, PT, R3, 0x8, P3 ;  /* 0x000000080300780c */ /* 0x000fc60001f64270 */
[----:B------:R-:W-:Y:S01]  /*4110*/  @P2 STG.E.U16 desc[UR36][R6.64+0x52], R45 ;  /* 0x0000522d06002986 */ /* 0x000fe2000c101524 */
[----:B------:R-:W-:-:S03]  /*4120*/  ISETP.GT.AND P2, PT, R4, 0x39, PT ;  /* 0x000000390400780c */ /* 0x000fc60003f44270 */
[----:B------:R-:W-:Y:S01]  /*4130*/  @P1 STG.E.U16 desc[UR36][R8.64+0x50], R46 ;  /* 0x0000502e08001986 */ /* 0x000fe2000c101524 */
[----:B------:R-:W-:-:S03]  /*4140*/  ISETP.GT.AND P1, PT, R4, 0x38, PT ;  /* 0x000000380400780c */ /* 0x000fc60003f24270 */
[----:B------:R-:W-:Y:S01]  /*4150*/  @P0 STG.E.U16 desc[UR36][R8.64+0x52], R47 ;  /* 0x0000522f08000986 */ /* 0x000fe2000c101524 */
[----:B------:R-:W-:-:S03]  /*4160*/  ISETP.GT.AND P0, PT, R4, 0x31, PT ;  /* 0x000000310400780c */ /* 0x000fc60003f04270 */
[----:B------:R-:W-:Y:S01]  /*4170*/  @P4 STG.E.U16 desc[UR36][R6.64+0x60], R48 ;  /* 0x0000603006004986 */ /* 0x000fe2000c101524 */
[C---:B------:R-:W-:Y:S02]  /*4180*/  ISETP.GT.AND P4, PT, R3.reuse, RZ, P0 ;  /* 0x000000ff0300720c */ /* 0x040fe40000784270 */
[----:B------:R-:W-:-:S11]  /*4190*/  ISETP.GT.AND P0, PT, R3, 0x8, P0 ;  /* 0x000000080300780c */ /* 0x000fd60000704270 */
[----:B------:R-:W-:Y:S02]  /*41a0*/  @P4 IMAD.MOV.U32 R4, RZ, RZ, R6 ;  /* 0x000000ffff044224 */ /* 0x000fe400078e0006 */
[----:B------:R-:W-:-:S05]  /*41b0*/  @P4 IMAD.MOV.U32 R5, RZ, RZ, R7 ;  /* 0x000000ffff054224 */ /* 0x000fca00078e0007 */
[----:B------:R0:W-:Y:S01]  /*41c0*/  @P4 STG.E.U16 desc[UR36][R4.64+0x62], R49 ;  /* 0x0000623104004986 */ /* 0x0001e2000c101524 */
[C---:B------:R-:W-:Y:S02]  /*41d0*/  ISETP.GT.AND P4, PT, R3.reuse, RZ, P2 ;  /* 0x000000ff0300720c */ /* 0x040fe40001784270 */
[----:B------:R-:W-:Y:S01]  /*41e0*/  ISETP.GT.AND P2, PT, R3, 0x8, P2 ;  /* 0x000000080300780c */ /* 0x000fe20001744270 */
[----:B0-----:R-:W-:Y:S02]  /*41f0*/  @P3 IMAD.MOV.U32 R4, RZ, RZ, R8 ;  /* 0x000000ffff043224 */ /* 0x001fe400078e0008 */
[----:B------:R-:W-:-:S05]  /*4200*/  @P3 IMAD.MOV.U32 R5, RZ, RZ, R9 ;  /* 0x000000ffff053224 */ /* 0x000fca00078e0009 */
[----:B------:R0:W-:Y:S01]  /*4210*/  @P3 STG.E.U16 desc[UR36][R4.64+0x60], R50 ;  /* 0x0000603204003986 */ /* 0x0001e2000c101524 */
[C---:B------:R-:W-:Y:S02]  /*4220*/  ISETP.GT.AND P3, PT, R3.reuse, RZ, P1 ;  /* 0x000000ff0300720c */ /* 0x040fe40000f64270 */
[----:B------:R-:W-:Y:S01]  /*4230*/  ISETP.GT.AND P1, PT, R3, 0x8, P1 ;  /* 0x000000080300780c */ /* 0x000fe20000f24270 */
[----:B0-----:R-:W-:Y:S02]  /*4240*/  @P0 IMAD.MOV.U32 R4, RZ, RZ, R8 ;  /* 0x000000ffff040224 */ /* 0x001fe400078e0008 */
[----:B------:R-:W-:-:S05]  /*4250*/  @P0 IMAD.MOV.U32 R5, RZ, RZ, R9 ;  /* 0x000000ffff050224 */ /* 0x000fca00078e0009 */
[----:B------:R0:W-:Y:S03]  /*4260*/  @P0 STG.E.U16 desc[UR36][R4.64+0x62], R51 ;  /* 0x0000623304000986 */ /* 0x0001e6000c101524 */
[----:B0-----:R-:W-:Y:S02]  /*4270*/  @P3 IMAD.MOV.U32 R4, RZ, RZ, R6 ;  /* 0x000000ffff043224 */ /* 0x001fe400078e0006 */
[----:B------:R-:W-:-:S05]  /*4280*/  @P3 IMAD.MOV.U32 R5, RZ, RZ, R7 ;  /* 0x000000ffff053224 */ /* 0x000fca00078e0007 */
[----:B------:R0:W-:Y:S04]  /*4290*/  @P3 STG.E.U16 desc[UR36][R4.64+0x70], R52 ;  /* 0x0000703404003986 */ /* 0x0001e8000c101524 */
[----:B------:R1:W-:Y:S01]  /*42a0*/  @P4 STG.E.U16 desc[UR36][R6.64+0x72], R53 ;  /* 0x0000723506004986 */ /* 0x0003e2000c101524 */
[----:B0-----:R-:W-:Y:S02]  /*42b0*/  @P1 IMAD.MOV.U32 R4, RZ, RZ, R8 ;  /* 0x000000ffff041224 */ /* 0x001fe400078e0008 */
[----:B------:R-:W-:-:S05]  /*42c0*/  @P1 IMAD.MOV.U32 R5, RZ, RZ, R9 ;  /* 0x000000ffff051224 */ /* 0x000fca00078e0009 */
[----:B------:R1:W-:Y:S04]  /*42d0*/  @P1 STG.E.U16 desc[UR36][R4.64+0x70], R54 ;  /* 0x0000703604001986 */ /* 0x0003e8000c101524 */
[----:B------:R1:W-:Y:S02]  /*42e0*/  @P2 STG.E.U16 desc[UR36][R8.64+0x72], R55 ;  /* 0x0000723708002986 */ /* 0x0003e4000c101524 */
.L_x_97:
[----:B------:R-:W-:Y:S05]  /*42f0*/  BSYNC B0 ;  /* 0x0000000000007941 */ /* 0x000fea0003800000 */
.L_x_35:
[----:B------:R-:W-:Y:S01]  /*4300*/  ULDC UR4, c[0x0][0xc] ;  /* 0x0000030000047ab9 */ /* 0x000fe20000000800 */
[----:B------:R-:W-:Y:S01]  /*4310*/  ULDC UR5, c[0x0][0x10] ;  /* 0x0000040000057ab9 */ /* 0x000fe20000000800 */
[----:B------:R-:W0:Y:S01]  /*4320*/  LDC R3, c[0x0][0x14] ;  /* 0x00000500ff037b82 */ /* 0x000e220000000800 */
[----:B------:R-:W-:Y:S01]  /*4330*/  UIMAD.WIDE.U32 UR4, UR4, UR5, URZ ;  /* 0x00000005040472a5 */ /* 0x000fe2000f8e003f */
[----:B------:R-:W-:Y:S02]  /*4340*/  IMAD.MOV.U32 R61, RZ, RZ, -0x1 ;  /* 0xffffffffff3d7424 */ /* 0x000fe400078e00ff */
[----:B------:R-:W-:-:S03]  /*4350*/  IMAD.MOV.U32 R57, RZ, RZ, -0x1 ;  /* 0xffffffffff397424 */ /* 0x000fc600078e00ff */
[----:B0-----:R-:W-:-:S04]  /*4360*/  IMAD.WIDE.U32 R16, R3, UR4, R16 ;  /* 0x0000000403107c25 */ /* 0x001fc8000f8e0010 */
[----:B------:R-:W-:Y:S01]  /*4370*/  IMAD R3, R3, UR5, RZ ;  /* 0x0000000503037c24 */ /* 0x000fe2000f8e02ff */
[----:B------:R-:W-:Y:S02]  /*4380*/  ULDC.64 UR4, c[0x0][0x650] ;  /* 0x0001940000047ab9 */ /* 0x000fe40000000a00 */
[----:B------:R-:W-:Y:S01]  /*4390*/  ISETP.GE.U32.AND P0, PT, R16, UR4, PT ;  /* 0x0000000410007c0c */ /* 0x000fe2000bf06070 */
[--C-:B------:R-:W-:Y:S01]  /*43a0*/  IMAD.IADD R17, R17, 0x1, R3.reuse ;  /* 0x0000000111117824 */ /* 0x100fe200078e0203 */
[----:B------:R-:W-:-:S04]  /*43b0*/  PRMT R3, RZ, 0x7610, R3 ;  /* 0x00007610ff037816 */ /* 0x000fc80000000003 */
[----:B------:R-:W-:-:S13]  /*43c0*/  ISETP.GE.U32.AND.EX P0, PT, R17, UR5, PT, P0 ;  /* 0x0000000511007c0c */ /* 0x000fda000bf06100 */
[----:B------:R-:W-:Y:S05]  /*43d0*/  @P0 BRA `(.L_x_98) ;  /* 0x0000000400640947 */ /* 0x000fea0003800000 */
[----:B---3--:R-:W0:Y:S01]  /*43e0*/  S2R R12, SR_CTAID.X ;  /* 0x00000000000c7919 */ /* 0x008e220000002500 */
[----:B-12-4-:R-:W1:Y:S01]  /*43f0*/  LDC.64 R10, c[0x0][0x628] ;  /* 0x00018a00ff0a7b82 */ /* 0x016e620000000a00 */
[----:B------:R-:W-:Y:S01]  /*4400*/  ULDC UR4, c[0x0][0x150] ;  /* 0x0000540000047ab9 */ /* 0x000fe20000000800 */
[----:B------:R-:W-:Y:S01]  /*4410*/  IMAD.MOV.U32 R8, RZ, RZ, R16 ;  /* 0x000000ffff087224 */ /* 0x000fe200078e0010 */
[----:B-----5:R-:W2:Y:S01]  /*4420*/  S2R R24, SR_CTAID.Y ;  /* 0x0000000000187919 */ /* 0x020ea20000002600 */
[----:B------:R-:W-:-:S04]  /*4430*/  IMAD.MOV.U32 R9, RZ, RZ, R17 ;  /* 0x000000ffff097224 */ /* 0x000fc800078e0011 */
[----:B------:R-:W3:Y:S08]  /*4440*/  LDC R21, c[0x0][0x144] ;  /* 0x00005100ff157b82 */ /* 0x000ef00000000800 */
[----:B------:R-:W4:Y:S08]  /*4450*/  LDC R0, c[0x0][0x630] ;  /* 0x00018c00ff007b82 */ /* 0x000f300000000800 */
[----:B------:R-:W2:Y:S01]  /*4460*/  LDC.64 R14, c[0x0][0x620] ;  /* 0x00018800ff0e7b82 */ /* 0x000ea20000000a00 */
[----:B-1----:R-:W-:-:S04]  /*4470*/  ISETP.NE.U32.AND P0, PT, R10, RZ, PT ;  /* 0x000000ff0a00720c */ /* 0x002fc80003f05070 */
[----:B------:R-:W-:Y:S02]  /*4480*/  ISETP.NE.AND.EX P0, PT, R11, RZ, PT, P0 ;  /* 0x000000ff0b00720c */ /* 0x000fe40003f05300 */
[----:B0-----:R-:W-:-:S05]  /*4490*/  I2FP.F32.U32 R3, R12 ;  /* 0x0000000c00037245 */ /* 0x001fca0000201000 */
[----:B------:R-:W-:-:S04]  /*44a0*/  FMUL R3, R3, UR4 ;  /* 0x0000000403037c20 */ /* 0x000fc80008400000 */
[----:B------:R0:W1:Y:S02]  /*44b0*/  F2I.U32.TRUNC.NTZ R20, R3 ;  /* 0x0000000300147305 */ /* 0x000064000020f000 */
[----:B---34-:R-:W-:Y:S05]  /*44c0*/  @!P0 BRA `(.L_x_99) ;  /* 0x0000000000288947 */ /* 0x018fea0003800000 */
[----:B0-----:R-:W0:Y:S02]  /*44d0*/  LDC R3, c[0x0][0x634] ;  /* 0x00018d00ff037b82 */ /* 0x001e240000000800 */
        /* <DEDUP_REMOVED lines=9> */
.L_x_99:
[----:B------:R-:W3:Y:S01]  /*4570*/  LDC.64 R28, c[0x0][0x640] ;  /* 0x00019000ff1c7b82 */ /* 0x000ee20000000a00 */
[-CC-:B------:R-:W-:Y:S01]  /*4580*/  SHF.R.U64 R57, R8, R0.reuse, R9.reuse ;  /* 0x0000000008397219 */ /* 0x180fe20000001209 */
[----:B-1----:R-:W-:Y:S01]  /*4590*/  IMAD.MOV R20, RZ, RZ, -R20 ;  /* 0x000000ffff147224 */ /* 0x002fe200078e0a14 */
[----:B------:R-:W-:Y:S01]  /*45a0*/  SHF.R.U32.HI R0, RZ, R0, R9 ;  /* 0x00000000ff007219 */ /* 0x000fe20000011609 */
[----:B------:R-:W-:Y:S01]  /*45b0*/  ULDC UR4, c[0x0][0x154] ;  /* 0x0000550000047ab9 */ /* 0x000fe20000000800 */
[----:B0-----:R-:W-:Y:S01]  /*45c0*/  IADD3 R3, P0, RZ, -R57, RZ ;  /* 0x80000039ff037210 */ /* 0x001fe20007f1e0ff */
[----:B------:R-:W-:Y:S02]  /*45d0*/  IMAD R21, R21, R20, R12 ;  /* 0x0000001415157224 */ /* 0x000fe400078e020c */
[----:B------:R-:W0:Y:S01]  /*45e0*/  LDC R6, c[0x0][0x618] ;  /* 0x00018600ff067b82 */ /* 0x000e220000000800 */
[----:B------:R-:W-:Y:S02]  /*45f0*/  IMAD.MOV.U32 R7, RZ, RZ, 0x1 ;  /* 0x00000001ff077424 */ /* 0x000fe400078e00ff */
[----:B------:R-:W-:-:S04]  /*4600*/  IMAD.X R5, RZ, RZ, ~R0, P0 ;  /* 0x000000ffff057224 */ /* 0x000fc800000e0e00 */
[-C--:B--2---:R-:W-:Y:S01]  /*4610*/  IMAD R0, R5, R14.reuse, RZ ;  /* 0x0000000e05007224 */ /* 0x084fe200078e02ff */
[----:B------:R-:W1:Y:S01]  /*4620*/  LDC R8, c[0x0][0x608] ;  /* 0x00018200ff087b82 */ /* 0x000e620000000800 */
[----:B------:R-:W-:-:S04]  /*4630*/  IMAD.WIDE.U32 R4, R3, R14, R16 ;  /* 0x0000000e03047225 */ /* 0x000fc800078e0010 */
[----:B------:R-:W-:Y:S01]  /*4640*/  IMAD R3, R3, R15, R0 ;  /* 0x0000000f03037224 */ /* 0x000fe200078e0200 */
[----:B------:R-:W-:Y:S02]  /*4650*/  I2FP.F32.U32 R0, R24 ;  /* 0x0000001800007245 */ /* 0x000fe40000201000 */
[----:B------:R-:W2:Y:S01]  /*4660*/  LDC R26, c[0x0][0x658] ;  /* 0x00019600ff1a7b82 */ /* 0x000ea20000000800 */
[----:B------:R-:W-:Y:S01]  /*4670*/  IMAD.IADD R3, R5, 0x1, R3 ;  /* 0x0000000105037824 */ /* 0x000fe200078e0203 */
[----:B---3--:R-:W-:Y:S01]  /*4680*/  ISETP.NE.U32.AND P0, PT, R28, RZ, PT ;  /* 0x000000ff1c00720c */ /* 0x008fe20003f05070 */
[----:B------:R-:W-:Y:S01]  /*4690*/  FMUL R0, R0, UR4 ;  /* 0x0000000400007c20 */ /* 0x000fe20008400000 */
[----:B------:R-:W-:Y:S02]  /*46a0*/  IMAD.MOV.U32 R5, RZ, RZ, -0x1 ;  /* 0xffffffffff057424 */ /* 0x000fe400078e00ff */
[----:B------:R-:W-:Y:S01]  /*46b0*/  ISETP.NE.AND.EX P0, PT, R29, RZ, PT, P0 ;  /* 0x000000ff1d00720c */ /* 0x000fe20003f05300 */
[----:B------:R3:W4:Y:S01]  /*46c0*/  F2I.U32.TRUNC.NTZ R13, R0 ;  /* 0x00000000000d7305 */ /* 0x000722000020f000 */
[----:B------:R-:W3:Y:S01]  /*46d0*/  LDC R15, c[0x0][0x148] ;  /* 0x00005200ff0f7b82 */ /* 0x000ee20000000800 */
[----:B0-----:R-:W-:-:S02]  /*46e0*/  SHF.R.U64 R12, R4, R6, R3 ;  /* 0x00000006040c7219 */ /* 0x001fc40000001203 */
[----:B------:R-:W-:-:S05]  /*46f0*/  SHF.R.U32.HI R3, RZ, R6, R3 ;  /* 0x00000006ff037219 */ /* 0x000fca0000011603 */
[----:B------:R-:W0:Y:S01]  /*4700*/  LDC R20, c[0x0][0x600] ;  /* 0x00018000ff147b82 */ /* 0x000e220000000800 */
[-CC-:B-1----:R-:W-:Y:S02]  /*4710*/  SHF.R.U64 R10, R12, R8.reuse, R3.reuse ;  /* 0x000000080c0a7219 */ /* 0x182fe40000001203 */
[----:B------:R-:W-:-:S05]  /*4720*/  SHF.R.U32.HI R3, RZ, R8, R3 ;  /* 0x00000008ff037219 */ /* 0x000fca0000011603 */
[----:B------:R-:W1:Y:S01]  /*4730*/  LDC R27, c[0x0][0x648] ;  /* 0x00019200ff1b7b82 */ /* 0x000e620000000800 */
[-C--:B--2---:R-:W-:Y:S02]  /*4740*/  SHF.L.U32 R4, R5, R26.reuse, RZ ;  /* 0x0000001a05047219 */ /* 0x084fe400000006ff */
[-CC-:B------:R-:W-:Y:S02]  /*4750*/  SHF.R.U64 R14, R10, R26.reuse, R3.reuse ;  /* 0x0000001a0a0e7219 */ /* 0x180fe40000001203 */
[----:B------:R-:W-:Y:S02]  /*4760*/  SHF.R.U32.HI R5, RZ, R26, R3 ;  /* 0x0000001aff057219 */ /* 0x000fe40000011603 */
[----:B------:R-:W-:Y:S01]  /*4770*/  LOP3.LUT R25, RZ, R4, RZ, 0x33, !PT ;  /* 0x00000004ff197212 */ /* 0x000fe200078e33ff */
[----:B------:R-:W2:Y:S01]  /*4780*/  LDC R30, c[0x0][0x638] ;  /* 0x00018e00ff1e7b82 */ /* 0x000ea20000000800 */
[----:B------:R-:W-:Y:S01]  /*4790*/  SHF.L.U32 R26, R7, R26, RZ ;  /* 0x0000001a071a7219 */ /* 0x000fe200000006ff */
[----:B------:R-:W-:-:S06]  /*47a0*/  IMAD.MOV.U32 R4, RZ, RZ, R14 ;  /* 0x000000ffff047224 */ /* 0x000fcc00078e000e */
[----:B------:R-:W0:Y:S01]  /*47b0*/  LDC R31, c[0x0][0x610] ;  /* 0x00018400ff1f7b82 */ /* 0x000e220000000800 */
[----:B----4-:R-:W-:Y:S05]  /*47c0*/  @!P0 BRA `(.L_x_100) ;  /* 0x0000000000288947 */ /* 0x010fea0003800000 */
        /* <DEDUP_REMOVED lines=10> */
.L_x_100:
[----:B------:R-:W-:Y:S01]  /*4870*/  ISETP.NE.AND P0, PT, R2, 0x1, PT ;  /* 0x000000010200780c */ /* 0x000fe20003f05270 */
[----:B0-----:R-:W-:Y:S01]  /*4880*/  VIADD R7, R20, 0xffffffff ;  /* 0xffffffff14077836 */ /* 0x001fe20000000000 */
[----:B-1-3--:R-:W-:Y:S01]  /*4890*/  SHF.R.U64 R0, R4, R27, R5 ;  /* 0x0000001b04007219 */ /* 0x00afe20000001205 */
[----:B------:R-:W-:Y:S01]  /*48a0*/  IMAD.MOV R13, RZ, RZ, -R13 ;  /* 0x000000ffff0d7224 */ /* 0x000fe200078e0a0d */
[----:B------:R-:W-:Y:S01]  /*48b0*/  LOP3.LUT R5, R10, R25, RZ, 0xc0, !PT ;  /* 0x000000190a057212 */ /* 0x000fe200078ec0ff */
[----:B------:R-:W-:Y:S01]  /*48c0*/  IMAD.MOV.U32 R4, RZ, RZ, 0x1 ;  /* 0x00000001ff047424 */ /* 0x000fe200078e00ff */
[----:B------:R-:W-:Y:S01]  /*48d0*/  LOP3.LUT R12, R12, R7, RZ, 0xc0, !PT ;  /* 0x000000070c0c7212 */ /* 0x000fe200078ec0ff */
[----:B------:R-:W-:Y:S02]  /*48e0*/  IMAD.MOV R3, RZ, RZ, -R0 ;  /* 0x000000ffff037224 */ /* 0x000fe400078e0a00 */
[----:B------:R-:W-:Y:S02]  /*48f0*/  IMAD R0, R26, R0, R5 ;  /* 0x000000001a007224 */ /* 0x000fe400078e0205 */
[----:B--2---:R-:W-:-:S02]  /*4900*/  IMAD R3, R3, R30, R14 ;  /* 0x0000001e03037224 */ /* 0x004fc400078e020e */
[----:B------:R-:W-:Y:S02]  /*4910*/  @P0 IMAD R21, R15, R13, R24 ;  /* 0x0000000d0f150224 */ /* 0x000fe400078e0218 */
[----:B------:R-:W-:Y:S01]  /*4920*/  IMAD R5, R3, R20, R12 ;  /* 0x0000001403057224 */ /* 0x000fe200078e020c */
[----:B------:R-:W-:Y:S01]  /*4930*/  PRMT R3, R4, 0x7610, R3 ;  /* 0x0000761004037816 */ /* 0x000fe20000000003 */
[----:B------:R-:W-:-:S05]  /*4940*/  IMAD R0, R0, R31, R21 ;  /* 0x0000001f00007224 */ /* 0x000fca00078e0215 */
[----:B------:R-:W-:Y:S02]  /*4950*/  SEL R61, R5, R0, !P0 ;  /* 0x00000000053d7207 */ /* 0x000fe40004000000 */
[----:B------:R-:W-:-:S07]  /*4960*/  SEL R0, R0, R5, !P0 ;  /* 0x0000000500007207 */ /* 0x000fce0004000000 */
.L_x_98:
[----:B------:R-:W-:Y:S01]  /*4970*/  LOP3.LUT P0, RZ, R3, 0xff, RZ, 0xc0, !PT ;  /* 0x000000ff03ff7812 */ /* 0x000fe2000780c0ff */
[----:B------:R-:W-:-:S12]  /*4980*/  IMAD.MOV.U32 R60, RZ, RZ, R0 ;  /* 0x000000ffff3c7224 */ /* 0x000fd800078e0000 */
[----:B------:R-:W-:Y:S05]  /*4990*/  @P0 BRA `(.L_x_101) ;  /* 0xffffffc8002c0947 */ /* 0x000fea000383ffff */
[----:B------:R-:W-:Y:S05]  /*49a0*/  EXIT ;  /* 0x000000000000794d */ /* 0x000fea0003800000 */
.L_x_8:
[----:B0-----:R-:W-:Y:S01]  /*49b0*/  ULDC.64 UR4, c[0x0][0x650] ;  /* 0x0001940000047ab9 */ /* 0x001fe20000000a00 */
        /* <DEDUP_REMOVED lines=25> */
.L_x_103:
[----:B------:R-:W0:Y:S01]  /*4b50*/  LDC.64 R28, c[0x0][0x640] ;  /* 0x00019000ff1c7b82 */ /* 0x000e220000000a00 */
[-CC-:B------:R-:W-:Y:S01]  /*4b60*/  SHF.R.U64 R22, R12, R6.reuse, R13.reuse ;  /* 0x000000060c167219 */ /* 0x180fe2000000120d */
[----:B------:R-:W-:Y:S01]  /*4b70*/  IMAD.MOV.U32 R30, RZ, RZ, 0x1 ;  /* 0x00000001ff1e7424 */ /* 0x000fe200078e00ff */
[----:B------:R-:W-:Y:S02]  /*4b80*/  SHF.R.U32.HI R6, RZ, R6, R13 ;  /* 0x00000006ff067219 */ /* 0x000fe4000001160d */
        /* <DEDUP_REMOVED lines=8> */
[----:B------:R-:W-:Y:S01]  /*4c10*/  IMAD.IADD R9, R9, 0x1, R11 ;  /* 0x0000000109097824 */ /* 0x000fe200078e020b */
[----:B0-----:R-:W-:-:S04]  /*4c20*/  ISETP.NE.U32.AND P0, PT, R28, RZ, PT ;  /* 0x000000ff1c00720c */ /* 0x001fc80003f05070 */
[----:B------:R-:W-:Y:S02]  /*4c30*/  ISETP.NE.AND.EX P0, PT, R29, RZ, PT, P0 ;  /* 0x000000ff1d00720c */ /* 0x000fe40003f05300 */
[----:B------:R-:W0:Y:S01]  /*4c40*/  LDC R20, c[0x0][0x600] ;  /* 0x00018000ff147b82 */ /* 0x000e220000000800 */
[-CC-:B-1----:R-:W-:Y:S01]  /*4c50*/  SHF.R.U64 R14, R8, R10.reuse, R9.reuse ;  /* 0x0000000a080e7219 */ /* 0x182fe20000001209 */
[----:B------:R-:W-:Y:S01]  /*4c60*/  IMAD.MOV.U32 R8, RZ, RZ, -0x1 ;  /* 0xffffffffff087424 */ /* 0x000fe200078e00ff */
[----:B------:R-:W-:-:S05]  /*4c70*/  SHF.R.U32.HI R9, RZ, R10, R9 ;  /* 0x0000000aff097219 */ /* 0x000fca0000011609 */
[----:B------:R-:W1:Y:S01]  /*4c80*/  LDC R24, c[0x0][0x648] ;  /* 0x00019200ff187b82 */ /* 0x000e620000000800 */
[-CC-:B--2---:R-:W-:Y:S02]  /*4c90*/  SHF.R.U64 R23, R14, R12.reuse, R9.reuse ;  /* 0x0000000c0e177219 */ /* 0x184fe40000001209 */
[----:B------:R-:W-:-:S05]  /*4ca0*/  SHF.R.U32.HI R6, RZ, R12, R9 ;  /* 0x0000000cff067219 */ /* 0x000fca0000011609 */
[----:B------:R-:W2:Y:S01]  /*4cb0*/  LDC R26, c[0x0][0x638] ;  /* 0x00018e00ff1a7b82 */ /* 0x000ea20000000800 */
[-C--:B---3--:R-:W-:Y:S02]  /*4cc0*/  SHF.L.U32 R8, R8, R27.reuse, RZ ;  /* 0x0000001b08087219 */ /* 0x088fe400000006ff */
[-CC-:B------:R-:W-:Y:S02]  /*4cd0*/  SHF.R.U64 R25, R23, R27.reuse, R6.reuse ;  /* 0x0000001b17197219 */ /* 0x180fe40000001206 */
[----:B------:R-:W-:Y:S02]  /*4ce0*/  LOP3.LUT R32, RZ, R8, RZ, 0x33, !PT ;  /* 0x00000008ff207212 */ /* 0x000fe400078e33ff */
[----:B------:R-:W-:Y:S01]  /*4cf0*/  SHF.R.U32.HI R9, RZ, R27, R6 ;  /* 0x0000001bff097219 */ /* 0x000fe20000011606 */
[----:B------:R-:W3:Y:S01]  /*4d00*/  LDC R31, c[0x0][0x610] ;  /* 0x00018400ff1f7b82 */ /* 0x000ee20000000800 */
[----:B------:R-:W-:Y:S01]  /*4d10*/  IMAD.MOV.U32 R8, RZ, RZ, R25 ;  /* 0x000000ffff087224 */ /* 0x000fe200078e0019 */
[----:B------:R-:W-:Y:S06]  /*4d20*/  @!P0 BRA `(.L_x_104) ;  /* 0x0000000000288947 */ /* 0x000fec0003800000 */
        /* <DEDUP_REMOVED lines=10> */
.L_x_104:
[----:B------:R-:W-:Y:S02]  /*4dd0*/  ISETP.NE.AND P0, PT, R2, 0x1, PT ;  /* 0x000000010200780c */ /* 0x000fe40003f05270 */
[----:B-1----:R-:W-:Y:S01]  /*4de0*/  SHF.R.U64 R6, R8, R24, R9 ;  /* 0x0000001808067219 */ /* 0x002fe20000001209 */
[----:B0-----:R-:W-:Y:S01]  /*4df0*/  VIADD R9, R20, 0xffffffff ;  /* 0xffffffff14097836 */ /* 0x001fe20000000000 */
[----:B------:R-:W-:Y:S02]  /*4e00*/  SHF.L.U32 R30, R30, R27, RZ ;  /* 0x0000001b1e1e7219 */ /* 0x000fe400000006ff */
[----:B------:R-:W-:Y:S01]  /*4e10*/  LOP3.LUT R5, R23, R32, RZ, 0xc0, !PT ;  /* 0x0000002017057212 */ /* 0x000fe200078ec0ff */
[----:B------:R-:W-:-:S04]  /*4e20*/  IMAD.MOV R8, RZ, RZ, -R6 ;  /* 0x000000ffff087224 */ /* 0x000fc800078e0a06 */
[----:B------:R-:W-:Y:S01]  /*4e30*/  IMAD R6, R30, R6, R5 ;  /* 0x000000061e067224 */ /* 0x000fe200078e0205 */
[----:B------:R-:W-:Y:S01]  /*4e40*/  LOP3.LUT R5, R14, R9, RZ, 0xc0, !PT ;  /* 0x000000090e057212 */ /* 0x000fe200078ec0ff */
[----:B------:R-:W-:Y:S02]  /*4e50*/  @P0 IMAD R3, R7, R21, R4 ;  /* 0x0000001507030224 */ /* 0x000fe400078e0204 */
[----:B--2---:R-:W-:Y:S02]  /*4e60*/  IMAD R4, R8, R26, R25 ;  /* 0x0000001a08047224 */ /* 0x004fe400078e0219 */
[----:B---3--:R-:W-:Y:S02]  /*4e70*/  IMAD R3, R6, R31, R3 ;  /* 0x0000001f06037224 */ /* 0x008fe400078e0203 */
[----:B------:R-:W-:Y:S02]  /*4e80*/  IMAD R4, R4, R20, R5 ;  /* 0x0000001404047224 */ /* 0x000fe400078e0205 */
[----:B------:R-:W-:-:S02]  /*4e90*/  IMAD.MOV.U32 R8, RZ, RZ, 0x1 ;  /* 0x00000001ff087424 */ /* 0x000fc400078e00ff */
[----:B------:R-:W-:Y:S01]  /*4ea0*/  IMAD.MOV.U32 R6, RZ, RZ, R22 ;  /* 0x000000ffff067224 */ /* 0x000fe200078e0016 */
[----:B------:R-:W-:Y:S02]  /*4eb0*/  SEL R13, R4, R3, !P0 ;  /* 0x00000003040d7207 */ /* 0x000fe40004000000 */
[----:B------:R-:W-:-:S07]  /*4ec0*/  SEL R20, R3, R4, !P0 ;  /* 0x0000000403147207 */ /* 0x000fce0004000000 */
.L_x_102:
[----:B------:R-:W-:-:S08]  /*4ed0*/  NOP ;  /* 0x0000000000007918 */ /* 0x000fd00000000000 */
[----:B------:R-:W0:-:S00]  /*4ee0*/  USETMAXREG.DEALLOC.CTAPOOL 0x28 ;  /* 0x00000028000079c8 */ /* 0x000e0000080e0500 */
[----:B0-----:R-:W-:-:S13]  /*4ef0*/  ISETP.NE.AND P0, PT, R0, RZ, PT ;  /* 0x000000ff0000720c */ /* 0x001fda0003f05270 */
[----:B------:R-:W-:Y:S05]  /*4f00*/  @P0 EXIT ;  /* 0x000000000000094d */ /* 0x000fea0003800000 */
[----:B------:R-:W-:Y:S01]  /*4f10*/  LOP3.LUT P0, RZ, R8, 0xff, RZ, 0xc0, !PT ;  /* 0x000000ff08ff7812 */ /* 0x000fe2000780c0ff */
[----:B------:R-:W-:Y:S02]  /*4f20*/  IMAD.MOV.U32 R0, RZ, RZ, 0x1 ;  /* 0x00000001ff007424 */ /* 0x000fe400078e00ff */
[----:B------:R-:W-:-:S10]  /*4f30*/  IMAD.MOV.U32 R3, RZ, RZ, RZ ;  /* 0x000000ffff037224 */ /* 0x000fd400078e00ff */
[----:B------:R-:W-:Y:S05]  /*4f40*/  @!P0 BRA `(.L_x_105) ;  /* 0x0000000c00388947 */ /* 0x000fea0003800000 */
[----:B------:R-:W0:Y:S01]  /*4f50*/  LDC R0, c[0x0][0x28c] ;  /* 0x0000a300ff007b82 */ /* 0x000e220000000800 */
[----:B------:R-:W-:Y:S01]  /*4f60*/  ULDC UR5, c[0x0][0x658] ;  /* 0x0001960000057ab9 */ /* 0x000fe20000000800 */
[----:B------:R-:W-:Y:S01]  /*4f70*/  UMOV UR7, 0xffffffff ;  /* 0xffffffff00077882 */ /* 0x000fe20000000000 */
[----:B------:R-:W-:Y:S01]  /*4f80*/  ULDC UR6, c[0x0][0xc] ;  /* 0x0000030000067ab9 */ /* 0x000fe20000000800 */
[----:B------:R-:W-:Y:S01]  /*4f90*/  USHF.L.U32 UR8, UR7, UR5, URZ ;  /* 0x0000000507087299 */ /* 0x000fe2000800063f */
[----:B------:R-:W-:Y:S01]  /*4fa0*/  BSSY B0, `(.L_x_105) ;  /* 0x00000c8000007945 */ /* 0x000fe20003800000 */
[----:B------:R-:W-:Y:S01]  /*4fb0*/  UMOV UR9, 0x1 ;  /* 0x0000000100097882 */ /* 0x000fe20000000000 */
[----:B------:R-:W-:Y:S01]  /*4fc0*/  ULDC UR7, c[0x0][0x10] ;  /* 0x0000040000077ab9 */ /* 0x000fe20000000800 */
[----:B------:R-:W1:Y:S01]  /*4fd0*/  S2UR UR10, SR_CgaCtaId ;  /* 0x00000000000a79c3 */ /* 0x000e620000008800 */
[----:B------:R-:W-:Y:S01]  /*4fe0*/  UIMAD.WIDE.U32 UR6, UR6, UR7, URZ ;  /* 0x00000007060672a5 */ /* 0x000fe2000f8e003f */
[----:B------:R-:W-:Y:S01]  /*4ff0*/  IMAD.MOV.U32 R9, RZ, RZ, 0x1 ;  /* 0x00000001ff097424 */ /* 0x000fe200078e00ff */
[----:B------:R-:W-:Y:S01]  /*5000*/  USHF.L.U32 UR18, UR9, UR5, URZ ;  /* 0x0000000509127299 */ /* 0x000fe2000800063f */
[----:B------:R-:W-:Y:S01]  /*5010*/  LOP3.LUT R8, R19, 0x2, RZ, 0xfc, !PT ;  /* 0x0000000213087812 */ /* 0x000fe200078efcff */
[----:B------:R-:W-:Y:S01]  /*5020*/  ULDC UR4, c[0x0][0x600] ;  /* 0x0001800000047ab9 */ /* 0x000fe20000000800 */
[----:B------:R-:W-:Y:S01]  /*5030*/  ULDC UR5, c[0x0][0x14] ;  /* 0x0000050000057ab9 */ /* 0x000fe20000000800 */
[----:B------:R-:W-:-:S02]  /*5040*/  UIADD3 UR4, UR4, -0x1, URZ ;  /* 0xffffffff04047890 */ /* 0x000fc4000fffe03f */
[----:B------:R-:W-:Y:S02]  /*5050*/  UIMAD.WIDE.U32 UR20, UR6, UR5, URZ ;  /* 0x00000005061472a5 */ /* 0x000fe4000f8e003f */
[----:B------:R-:W-:Y:S02]  /*5060*/  UIMAD UR13, UR7, UR5, URZ ;  /* 0x00000005070d72a4 */ /* 0x000fe4000f8e023f */
[----:B------:R-:W-:Y:S02]  /*5070*/  ULOP3.LUT UR17, URZ, UR8, URZ, 0x33, !UPT ;  /* 0x000000083f117292 */ /* 0x000fe4000f8e333f */
[----:B------:R-:W-:Y:S01]  /*5080*/  UIADD3 UR13, UR21, UR13, URZ ;  /* 0x0000000d150d7290 */ /* 0x000fe2000fffe03f */
[----:B0-----:R-:W-:Y:S01]  /*5090*/  VIADD R0, R0, 0x3f ;  /* 0x0000003f00007836 */ /* 0x001fe20000000000 */
[----:B------:R-:W-:-:S04]  /*50a0*/  ULDC.64 UR22, c[0x0][0x198] ;  /* 0x0000660000167ab9 */ /* 0x000fc80000000a00 */
[----:B------:R-:W-:Y:S01]  /*50b0*/  SHF.R.S32.HI R3, RZ, 0x1f, R0 ;  /* 0x0000001fff037819 */ /* 0x000fe20000011400 */
[----:B-1----:R-:W-:-:S03]  /*50c0*/  IMAD.U32 R11, RZ, RZ, UR10 ;  /* 0x0000000aff0b7e24 */ /* 0x002fc6000f8e00ff */
[----:B------:R-:W-:Y:S01]  /*50d0*/  LEA.HI R3, R3, R0, RZ, 0x6 ;  /* 0x0000000003037211 */ /* 0x000fe200078f30ff */
[----:B------:R-:W-:-:S03]  /*50e0*/  IMAD.MOV.U32 R0, RZ, RZ, 0x1 ;  /* 0x00000001ff007424 */ /* 0x000fc600078e00ff */
[----:B------:R-:W-:Y:S01]  /*50f0*/  SHF.R.S32.HI R10, RZ, 0x6, R3 ;  /* 0x00000006ff0a7819 */ /* 0x000fe20000011403 */
[----:B------:R-:W-:-:S04]  /*5100*/  IMAD.MOV.U32 R3, RZ, RZ, RZ ;  /* 0x000000ffff037224 */ /* 0x000fc800078e00ff */
[----:B------:R-:W-:-:S07]  /*5110*/  VIADD R12, R10, 0x1 ;  /* 0x000000010a0c7836 */ /* 0x000fce0000000000 */
.L_x_116:
[----:B------:R-:W-:-:S03]  /*5120*/  UMOV UR5, 0xffffffff ;  /* 0xffffffff00057882 */ /* 0x000fc60000000000 */
[----:B------:R-:W-:Y:S05]  /*5130*/  BRA.DIV UR5, `(.L_x_106) ;  /* 0x0000001205587947 */ /* 0x000fea000b800000 */
[----:B------:R-:W-:-:S13]  /*5140*/  ELECT P6, URZ, PT ;  /* 0x00000000003f782f */ /* 0x000fda00038c0000 */
.L_x_132:
[----:B------:R-:W0:Y:S01]  /*5150*/  LDC R4, c[0x0][0x28c] ;  /* 0x0000a300ff047b82 */ /* 0x000e220000000800 */
[----:B------:R-:W-:Y:S01]  /*5160*/  BSSY B1, `(.L_x_107) ;  /* 0x0000039000017945 */ /* 0x000fe20003800000 */
[----:B0-----:R-:W-:-:S13]  /*5170*/  ISETP.LT.OR P6, PT, R4, 0x1, !P6 ;  /* 0x000000010400780c */ /* 0x001fda00077c1670 */
[----:B------:R-:W-:Y:S05]  /*5180*/  @P6 BRA `(.L_x_108) ;  /* 0x0000000000d86947 */ /* 0x000fea0003800000 */
[----:B------:R-:W-:Y:S02]  /*5190*/  IMAD R20, R20, 0x2, R11 ;  /* 0x0000000214147824 */ /* 0x000fe400078e020b */
[----:B------:R-:W-:Y:S02]  /*51a0*/  IMAD.SHL.U32 R15, R13, 0x40, RZ ;  /* 0x000000400d0f7824 */ /* 0x000fe400078e00ff */
[----:B------:R-:W-:Y:S02]  /*51b0*/  IMAD.MOV.U32 R21, RZ, RZ, RZ ;  /* 0x000000ffff157224 */ /* 0x000fe400078e00ff */
[----:B------:R-:W-:Y:S02]  /*51c0*/  IMAD.MOV.U32 R4, RZ, RZ, R12 ;  /* 0x000000ffff047224 */ /* 0x000fe400078e000c */
[----:B------:R-:W-:Y:S02]  /*51d0*/  IMAD.MOV.U32 R5, RZ, RZ, R0 ;  /* 0x000000ffff057224 */ /* 0x000fe400078e0000 */
[----:B------:R-:W-:-:S02]  /*51e0*/  IMAD.MOV.U32 R7, RZ, RZ, R3 ;  /* 0x000000ffff077224 */ /* 0x000fc400078e0003 */
[----:B------:R-:W-:-:S07]  /*51f0*/  IMAD.SHL.U32 R20, R20, 0x40, RZ ;  /* 0x0000004014147824 */ /* 0x000fce00078e00ff */
.L_x_111:
[----:B------:R-:W0:Y:S01]  /*5200*/  S2UR UR5, SR_CgaCtaId ;  /* 0x00000000000579c3 */ /* 0x000e220000008800 */
[----:B------:R-:W-:Y:S02]  /*5210*/  MOV R14, 0x400 ;  /* 0x00000400000e7802 */ /* 0x000fe40000000f00 */
[----:B------:R-:W-:Y:S02]  /*5220*/  SHF.L.U32 R13, R5, 0x1f, RZ ;  /* 0x0000001f050d7819 */ /* 0x000fe400000006ff */
[----:B------:R-:W-:Y:S01]  /*5230*/  LOP3.LUT P1, RZ, R18, 0x7f, RZ, 0xc0, !PT ;  /* 0x0000007f12ff7812 */ /* 0x000fe2000782c0ff */
[----:B0-----:R-:W-:-:S05]  /*5240*/  IMAD.U32 R11, RZ, RZ, UR5 ;  /* 0x00000005ff0b7e24 */ /* 0x001fca000f8e00ff */
[----:B------:R-:W-:-:S07]  /*5250*/  LEA R24, R11, R14, 0x18 ;  /* 0x0000000e0b187211 */ /* 0x000fce00078ec0ff */
[----:B------:R-:W0:Y:S01]  /*5260*/  @!P1 LDC R14, c[0x0][0x500] ;  /* 0x00014000ff0e9b82 */ /* 0x000e220000000800 */
[----:B------:R-:W-:-:S04]  /*5270*/  IMAD R22, R7, 0x8, R24 ;  /* 0x0000000807167824 */ /* 0x000fc800078e0218 */
[----:B------:R-:W1:Y:S02]  /*5280*/  SYNCS.PHASECHK.TRANS64.TRYWAIT P0, [R22+URZ+0x48], R13 ;  /* 0x0000480d160075a7 */ /* 0x000e64000800017f */
[----:B-1----:R-:W-:Y:S05]  /*5290*/  @!P0 BRA `(.L_x_109) ;  /* 0x0000001000208947 */ /* 0x002fea0003800000 */
.L_x_133:
[----:B-1----:R-:W-:Y:S01]  /*52a0*/  PRMT R13, R8, 0x9910, RZ ;  /* 0x00009910080d7816 */ /* 0x002fe200000000ff */
[----:B0-----:R0:W-:Y:S03]  /*52b0*/  @!P1 SYNCS.ARRIVE.TRANS64 RZ, [R22+URZ], R14 ;  /* 0x0000000e16ff99a7 */ /* 0x0011e6000800003f */
[----:B------:R-:W-:-:S13]  /*52c0*/  ISETP.NE.AND P0, PT, R13, 0x2, PT ;  /* 0x000000020d00780c */ /* 0x000fda0003f05270 */
[----:B0-----:R-:W-:Y:S05]  /*52d0*/  @P0 BRA `(.L_x_110) ;  /* 0x0000000000040947 */ /* 0x001fea0003800000 */
[----:B------:R-:W-:Y:S01]  /*52e0*/  BPT.TRAP 0x1 ;  /* 0x000000040000795c */ /* 0x000fe20000300000 */
.L_x_110:
[----:B------:R-:W-:Y:S01]  /*52f0*/  IMAD.SHL.U32 R14, R7, 0x2000, RZ ;  /* 0x00002000070e7824 */ /* 0x000fe200078e00ff */
[----:B------:R-:W-:Y:S01]  /*5300*/  R2UR UR9, R22 ;  /* 0x00000000160972ca */ /* 0x000fe200000e0000 */
[----:B------:R-:W-:Y:S01]  /*5310*/  VIADD R4, R4, 0xffffffff ;  /* 0xffffffff04047836 */ /* 0x000fe20000000000 */
[----:B------:R-:W-:Y:S01]  /*5320*/  R2UR UR11, R20 ;  /* 0x00000000140b72ca */ /* 0x000fe200000e0000 */
[--C-:B------:R-:W-:Y:S01]  /*5330*/  IMAD R13, R11, 0x1000, R14.reuse ;  /* 0x000010000b0d7824 */ /* 0x100fe200078e020e */
[----:B------:R-:W-:Y:S01]  /*5340*/  IADD3 R14, R24, 0x24180, R14 ;  /* 0x00024180180e7810 */ /* 0x000fe20007ffe00e */
[----:B------:R-:W-:Y:S01]  /*5350*/  UIADD3 UR6, UP0, UR22, 0xf0, URZ ;  /* 0x000000f016067890 */ /* 0x000fe2000ff1e03f */
[----:B------:R-:W-:Y:S01]  /*5360*/  R2UR UR10, R21 ;  /* 0x00000000150a72ca */ /* 0x000fe200000e0000 */
[----:B------:R-:W-:Y:S01]  /*5370*/  IMAD R13, R13, 0x2, R24 ;  /* 0x000000020d0d7824 */ /* 0x000fe200078e0218 */
[----:B------:R-:W-:Y:S01]  /*5380*/  R2UR UR12, R6 ;  /* 0x00000000060c72ca */ /* 0x000fe200000e0000 */
[----:B------:R-:W-:Y:S01]  /*5390*/  UIADD3 UR24, UP1, UR22, 0x1f0, URZ ;  /* 0x000001f016187890 */ /* 0x000fe2000ff3e03f */
[----:B------:R-:W-:Y:S01]  /*53a0*/  R2UR UR16, R14 ;  /* 0x000000000e1072ca */ /* 0x000fe200000e0000 */
[----:B------:R-:W-:Y:S01]  /*53b0*/  UIADD3.X UR7, URZ, UR23, URZ, UP0, !UPT ;  /* 0x000000173f077290 */ /* 0x000fe200087fe43f */
[----:B------:R-:W-:Y:S01]  /*53c0*/  R2UR UR5, R13 ;  /* 0x000000000d0572ca */ /* 0x000fe200000e0000 */
[----:B------:R-:W-:Y:S01]  /*53d0*/  VIADD R7, R7, 0x1 ;  /* 0x0000000107077836 */ /* 0x000fe20000000000 */
[----:B------:R-:W-:Y:S01]  /*53e0*/  R2UR UR19, R15 ;  /* 0x000000000f1372ca */ /* 0x000fe200000e0000 */
[----:B------:R-:W-:Y:S01]  /*53f0*/  UIADD3.X UR25, URZ, UR23, URZ, UP1, !UPT ;  /* 0x000000173f197290 */ /* 0x000fe20008ffe43f */
[----:B------:R-:W-:Y:S01]  /*5400*/  ISETP.GT.AND P1, PT, R4, 0x1, PT ;  /* 0x000000010400780c */ /* 0x000fe20003f24270 */
[----:B------:R-:W-:Y:S01]  /*5410*/  UMOV UR14, 0x0 ;  /* 0x00000000000e7882 */ /* 0x000fe20000000000 */
[----:B------:R-:W-:Y:S01]  /*5420*/  UMOV UR15, 0x10000000 ;  /* 0x10000000000f7882 */ /* 0x000fe20000000000 */
[----:B------:R-:W-:Y:S01]  /*5430*/  ISETP.NE.AND P0, PT, R7, 0x9, PT ;  /* 0x000000090700780c */ /* 0x000fe20003f05270 */
[----:B------:R-:W-:-:S03]  /*5440*/  VIADD R21, R21, 0x40 ;  /* 0x0000004015157836 */ /* 0x000fc60000000000 */
[----:B------:R-:W-:Y:S02]  /*5450*/  SEL R14, RZ, 0x1, P0 ;  /* 0x00000001ff0e7807 */ /* 0x000fe40000000000 */
[----:B------:R-:W-:Y:S01]  /*5460*/  UIADD3 UR8, UR5, 0x180, URZ ;  /* 0x0000018005087890 */ /* 0x000fe2000fffe03f */
[----:B------:R-:W-:Y:S02]  /*5470*/  SEL R7, R7, RZ, P0 ;  /* 0x000000ff07077207 */ /* 0x000fe40000000000 */
[----:B------:R-:W-:Y:S01]  /*5480*/  UMOV UR5, 0x30000 ;  /* 0x0003000000057882 */ /* 0x000fe20000000000 */
[----:B------:R-:W-:-:S05]  /*5490*/  LOP3.LUT R5, R5, R14, RZ, 0x3c, !PT ;  /* 0x0000000e05057212 */ /* 0x000fca00078e3cff */
[----:B------:R0:W-:Y:S02]  /*54a0*/  UTMALDG.3D.MULTICAST [UR8], [UR6], UR5, desc[UR14] ;  /* 0x00000e08060073b4 */ /* 0x0001e40008011805 */
[----:B0-----:R-:W-:Y:S01]  /*54b0*/  UMOV UR8, UR16 ;  /* 0x0000001000087c82 */ /* 0x001fe20008000000 */
[----:B------:R-:W-:Y:S02]  /*54c0*/  UMOV UR11, UR19 ;  /* 0x00000013000b7c82 */ /* 0x000fe40008000000 */
[----:B------:R0:W-:Y:S02]  /*54d0*/  UTMALDG.3D [UR8], [UR24], desc[UR14] ;  /* 0x00000e08180075b4 */ /* 0x0001e40008011000 */
[----:B0-----:R-:W-:Y:S05]  /*54e0*/  @P1 BRA `(.L_x_111) ;  /* 0xfffffffc00441947 */ /* 0x001fea000383ffff */
.L_x_108:
[----:B------:R-:W-:Y:S05]  /*54f0*/  BSYNC B1 ;  /* 0x0000000000017941 */ /* 0x000fea0003800000 */
.L_x_107:
[----:B------:R-:W-:Y:S01]  /*5500*/  LOP3.LUT P1, RZ, R9, 0xff, RZ, 0xc0, !PT ;  /* 0x000000ff09ff7812 */ /* 0x000fe2000782c0ff */
[C---:B------:R-:W-:Y:S01]  /*5510*/  IMAD.IADD R6, R10.reuse, 0x1, R3 ;  /* 0x000000010a067824 */ /* 0x040fe200078e0203 */
[----:B------:R-:W-:Y:S01]  /*5520*/  ULDC.64 UR6, c[0x0][0x650] ;  /* 0x0001940000067ab9 */ /* 0x000fe20000000a00 */
[----:B------:R-:W-:Y:S01]  /*5530*/  ISETP.GE.U32.AND P2, PT, R10, 0x9, PT ;  /* 0x000000090a00780c */ /* 0x000fe20003f46070 */
[----:B------:R-:W-:Y:S01]  /*5540*/  BSSY B1, `(.L_x_112) ;  /* 0x000006b000017945 */ /* 0x000fe20003800000 */
[----:B------:R-:W-:Y:S01]  /*5550*/  IMAD.MOV.U32 R20, RZ, RZ, -0x1 ;  /* 0xffffffffff147424 */ /* 0x000fe200078e00ff */
[----:B------:R-:W-:Y:S01]  /*5560*/  ISETP.GT.U32.AND P0, PT, R6, 0x8, PT ;  /* 0x000000080600780c */ /* 0x000fe20003f04070 */
[----:B------:R-:W-:Y:S01]  /*5570*/  IMAD.MOV.U32 R13, RZ, RZ, -0x1 ;  /* 0xffffffffff0d7424 */ /* 0x000fe200078e00ff */
[----:B------:R-:W-:Y:S02]  /*5580*/  PRMT R9, RZ, 0x7610, R9 ;  /* 0x00007610ff097816 */ /* 0x000fe40000000009 */
[----:B------:R-:W-:-:S03]  /*5590*/  ISETP.LT.U32.AND P0, PT, R10, 0x9, P0 ;  /* 0x000000090a00780c */ /* 0x000fc60000701070 */
[----:B------:R-:W0:Y:S01]  /*55a0*/  @P1 S2R R11, SR_CgaCtaId ;  /* 0x00000000000b1919 */ /* 0x000e220000008800 */
[----:B------:R-:W-:-:S04]  /*55b0*/  @P1 MOV R4, 0x400 ;  /* 0x0000040000041802 */ /* 0x000fc80000000f00 */
[----:B0-----:R-:W-:Y:S01]  /*55c0*/  @P1 LEA R3, R11, R4, 0x18 ;  /* 0x000000040b031211 */ /* 0x001fe200078ec0ff */
[----:B------:R-:W-:-:S03]  /*55d0*/  IMAD.WIDE.U32 R4, R6, 0x38e38e39, RZ ;  /* 0x38e38e3906047825 */ /* 0x000fc600078e00ff */
[----:B------:R0:W-:Y:S01]  /*55e0*/  @P1 SYNCS.ARRIVE.TRANS64.A1T0 RZ, [R3+URZ+0xa8], RZ ;  /* 0x0000a8ff03ff19a7 */ /* 0x0001e2000810003f */
[----:B------:R-:W-:Y:S02]  /*55f0*/  IADD3 R16, P1, R16, UR20, RZ ;  /* 0x0000001410107c10 */ /* 0x000fe4000ff3e0ff */
[----:B------:R-:W-:Y:S02]  /*5600*/  SHF.R.U32.HI R5, RZ, 0x1, R5 ;  /* 0x00000001ff057819 */ /* 0x000fe40000011605 */
[----:B------:R-:W-:Y:S02]  /*5610*/  IADD3.X R17, R17, UR13, RZ, P1, !PT ;  /* 0x0000000d11117c10 */ /* 0x000fe40008ffe4ff */
[----:B------:R-:W-:Y:S02]  /*5620*/  PRMT R4, RZ, 0x7610, R4 ;  /* 0x00007610ff047816 */ /* 0x000fe40000000004 */
[----:B0-----:R-:W-:Y:S02]  /*5630*/  SEL R3, RZ, 0x1, !P0 ;  /* 0x00000001ff037807 */ /* 0x001fe40004000000 */
[----:B------:R-:W-:-:S02]  /*5640*/  ISETP.GE.U32.AND P0, PT, R16, UR6, PT ;  /* 0x0000000610007c0c */ /* 0x000fc4000bf06070 */
[----:B------:R-:W-:Y:S01]  /*5650*/  LOP3.LUT R0, R0, R3, RZ, 0x3c, !PT ;  /* 0x0000000300007212 */ /* 0x000fe200078e3cff */
[----:B------:R-:W-:Y:S01]  /*5660*/  IMAD R3, R5, -0x9, R6 ;  /* 0xfffffff705037824 */ /* 0x000fe200078e0206 */
[----:B------:R-:W-:Y:S01]  /*5670*/  ISETP.GE.U32.AND.EX P0, PT, R17, UR7, PT, P0 ;  /* 0x0000000711007c0c */ /* 0x000fe2000bf06100 */
[----:B------:R-:W-:Y:S01]  /*5680*/  IMAD.MOV.U32 R6, RZ, RZ, -0x1 ;  /* 0xffffffffff067424 */ /* 0x000fe200078e00ff */
[----:B------:R-:W-:-:S11]  /*5690*/  @P2 LOP3.LUT R0, R0, 0x1, R5, 0x78, !PT ;  /* 0x0000000100002812 */ /* 0x000fd600078e7805 */
[----:B------:R-:W-:Y:S05]  /*56a0*/  @P0 BRA `(.L_x_113) ;  /* 0x0000000400500947 */ /* 0x000fea0003800000 */
[----:B------:R-:W0:Y:S01]  /*56b0*/  S2R R15, SR_CTAID.X ;  /* 0x00000000000f7919 */ /* 0x000e220000002500 */
[----:B------:R-:W-:Y:S01]  /*56c0*/  ULDC.64 UR6, c[0x0][0x628] ;  /* 0x00018a0000067ab9 */ /* 0x000fe20000000a00 */
[----:B------:R-:W1:Y:S01]  /*56d0*/  LDC R20, c[0x0][0x144] ;  /* 0x00005100ff147b82 */ /* 0x000e620000000800 */
[----:B------:R-:W-:Y:S01]  /*56e0*/  ISETP.NE.U32.AND P0, PT, RZ, UR6, PT ;  /* 0x00000006ff007c0c */ /* 0x000fe2000bf05070 */
[----:B------:R-:W2:Y:S01]  /*56f0*/  S2R R13, SR_CTAID.Y ;  /* 0x00000000000d7919 */ /* 0x000ea20000002600 */
[----:B------:R-:W-:Y:S01]  /*5700*/  ULDC UR8, c[0x0][0x630] ;  /* 0x00018c0000087ab9 */ /* 0x000fe20000000800 */
[----:B------:R-:W-:Y:S01]  /*5710*/  ULDC UR9, c[0x0][0x150] ;  /* 0x0000540000097ab9 */ /* 0x000fe20000000800 */
[----:B------:R-:W-:Y:S01]  /*5720*/  ISETP.NE.AND.EX P0, PT, RZ, UR7, PT, P0 ;  /* 0x00000007ff007c0c */ /* 0x000fe2000bf05300 */
[----:B------:R-:W-:Y:S02]  /*5730*/  IMAD.MOV.U32 R4, RZ, RZ, R16 ;  /* 0x000000ffff047224 */ /* 0x000fe400078e0010 */
[----:B------:R-:W-:Y:S01]  /*5740*/  IMAD.MOV.U32 R5, RZ, RZ, R17 ;  /* 0x000000ffff057224 */ /* 0x000fe200078e0011 */
[----:B0-----:R-:W-:-:S09]  /*5750*/  I2FP.F32.U32 R22, R15 ;  /* 0x0000000f00167245 */ /* 0x001fd20000201000 */
[----:B------:R-:W-:Y:S05]  /*5760*/  @!P0 BRA `(.L_x_114) ;  /* 0x0000000000288947 */ /* 0x000fea0003800000 */
[----:B------:R-:W-:Y:S02]  /*5770*/  ULDC UR5, c[0x0][0x634] ;  /* 0x00018d0000057ab9 */ /* 0x000fe40000000800 */
[----:B------:R-:W-:-:S05]  /*5780*/  IADD3 R5, P0, R16, UR5, RZ ;  /* 0x0000000510057c10 */ /* 0x000fca000ff1e0ff */
[----:B------:R-:W-:-:S04]  /*5790*/  IMAD.X R21, RZ, RZ, R17, P0 ;  /* 0x000000ffff157224 */ /* 0x000fc800000e0611 */
[----:B------:R-:W-:-:S04]  /*57a0*/  IMAD.WIDE.U32 R6, R21, UR6, RZ ;  /* 0x0000000615067c25 */ /* 0x000fc8000f8e00ff */
[----:B------:R-:W-:-:S04]  /*57b0*/  IMAD.WIDE.U32 R6, P0, R5, UR7, R6 ;  /* 0x0000000705067c25 */ /* 0x000fc8000f800006 */
[----:B------:R-:W-:-:S04]  /*57c0*/  IMAD.WIDE.U32 R4, R5, UR6, RZ ;  /* 0x0000000605047c25 */ /* 0x000fc8000f8e00ff */
[----:B------:R-:W-:Y:S01]  /*57d0*/  IMAD.MOV.U32 R4, RZ, RZ, R7 ;  /* 0x000000ffff047224 */ /* 0x000fe200078e0007 */
[----:B------:R-:W-:Y:S01]  /*57e0*/  IADD3 RZ, P1, R5, R6, RZ ;  /* 0x0000000605ff7210 */ /* 0x000fe20007f3e0ff */
[----:B------:R-:W-:-:S04]  /*57f0*/  IMAD.X R5, RZ, RZ, RZ, P0 ;  /* 0x000000ffff057224 */ /* 0x000fc800000e06ff */
[----:B------:R-:W-:-:S08]  /*5800*/  IMAD.WIDE.U32.X R4, R21, UR7, R4, P1 ;  /* 0x0000000715047c25 */ /* 0x000fd000088e0404 */
.L_x_114:
[----:B------:R-:W-:Y:S01]  /*5810*/  FMUL R22, R22, UR9 ;  /* 0x0000000916167c20 */ /* 0x000fe20008400000 */
[--C-:B------:R-:W-:Y:S01]  /*5820*/  SHF.R.U64 R14, R4, UR8, R5.reuse ;  /* 0x00000008040e7c19 */ /* 0x100fe20008001205 */
[----:B------:R-:W-:Y:S01]  /*5830*/  ULDC.64 UR6, c[0x0][0x620] ;  /* 0x0001880000067ab9 */ /* 0x000fe20000000a00 */
[----:B------:R-:W-:Y:S01]  /*5840*/  SHF.R.U32.HI R4, RZ, UR8, R5 ;  /* 0x00000008ff047c19 */ /* 0x000fe20008011605 */
[----:B------:R-:W-:Y:S01]  /*5850*/  ULDC.64 UR8, c[0x0][0x640] ;  /* 0x0001900000087ab9 */ /* 0x000fe20000000a00 */
[----:B------:R-:W-:Y:S01]  /*5860*/  IADD3 R5, P0, RZ, -R14, RZ ;  /* 0x8000000eff057210 */ /* 0x000fe20007f1e0ff */
[----:B------:R-:W0:Y:S01]  /*5870*/  F2I.U32.TRUNC.NTZ R22, R22 ;  /* 0x0000001600167305 */ /* 0x000e22000020f000 */
[----:B------:R-:W-:-:S03]  /*5880*/  ULDC UR5, c[0x0][0x618] ;  /* 0x0001860000057ab9 */ /* 0x000fc60000000800 */
[----:B------:R-:W-:Y:S01]  /*5890*/  IMAD.X R4, RZ, RZ, ~R4, P0 ;  /* 0x000000ffff047224 */ /* 0x000fe200000e0e04 */
[----:B------:R-:W-:-:S03]  /*58a0*/  ISETP.NE.U32.AND P0, PT, RZ, UR8, PT ;  /* 0x00000008ff007c0c */ /* 0x000fc6000bf05070 */
[----:B------:R-:W-:Y:S01]  /*58b0*/  IMAD R4, R4, UR6, RZ ;  /* 0x0000000604047c24 */ /* 0x000fe2000f8e02ff */
[----:B------:R-:W-:-:S03]  /*58c0*/  ISETP.NE.AND.EX P0, PT, RZ, UR9, PT, P0 ;  /* 0x00000009ff007c0c */ /* 0x000fc6000bf05300 */
[C---:B------:R-:W-:Y:S02]  /*58d0*/  IMAD R7, R5.reuse, UR7, R4 ;  /* 0x0000000705077c24 */ /* 0x040fe4000f8e0204 */
[----:B------:R-:W-:Y:S01]  /*58e0*/  IMAD.WIDE.U32 R4, R5, UR6, R16 ;  /* 0x0000000605047c25 */ /* 0x000fe2000f8e0010 */
[----:B------:R-:W-:-:S03]  /*58f0*/  ULDC UR6, c[0x0][0x154] ;  /* 0x0000550000067ab9 */ /* 0x000fc60000000800 */
[----:B0-----:R-:W-:Y:S02]  /*5900*/  IMAD.MOV R6, RZ, RZ, -R22 ;  /* 0x000000ffff067224 */ /* 0x001fe400078e0a16 */
[----:B------:R-:W-:Y:S02]  /*5910*/  IMAD.IADD R5, R5, 0x1, R7 ;  /* 0x0000000105057824 */ /* 0x000fe400078e0207 */
[----:B-1----:R-:W-:Y:S01]  /*5920*/  IMAD R15, R20, R6, R15 ;  /* 0x00000006140f7224 */ /* 0x002fe200078e020f */
[----:B--2---:R-:W-:Y:S01]  /*5930*/  I2FP.F32.U32 R6, R13 ;  /* 0x0000000d00067245 */ /* 0x004fe20000201000 */
[----:B------:R-:W0:Y:S01]  /*5940*/  LDC R20, c[0x0][0x148] ;  /* 0x00005200ff147b82 */ /* 0x000e220000000800 */
[--C-:B------:R-:W-:Y:S02]  /*5950*/  SHF.R.U64 R21, R4, UR5, R5.reuse ;  /* 0x0000000504157c19 */ /* 0x100fe40008001205 */
[----:B------:R-:W-:Y:S01]  /*5960*/  SHF.R.U32.HI R4, RZ, UR5, R5 ;  /* 0x00000005ff047c19 */ /* 0x000fe20008011605 */
[----:B------:R-:W-:Y:S01]  /*5970*/  FMUL R6, R6, UR6 ;  /* 0x0000000606067c20 */ /* 0x000fe20008400000 */
[----:B------:R-:W-:-:S02]  /*5980*/  ULDC UR5, c[0x0][0x608] ;  /* 0x0001820000057ab9 */ /* 0x000fc40000000800 */
[--C-:B------:R-:W-:Y:S01]  /*5990*/  SHF.R.U64 R23, R21, UR5, R4.reuse ;  /* 0x0000000515177c19 */ /* 0x100fe20008001204 */
[----:B------:R1:W2:Y:S01]  /*59a0*/  F2I.U32.TRUNC.NTZ R24, R6 ;  /* 0x0000000600187305 */ /* 0x0002a2000020f000 */
[----:B------:R-:W-:Y:S01]  /*59b0*/  SHF.R.U32.HI R4, RZ, UR5, R4 ;  /* 0x00000005ff047c19 */ /* 0x000fe20008011604 */
[----:B------:R-:W-:-:S03]  /*59c0*/  ULDC UR5, c[0x0][0x658] ;  /* 0x0001960000057ab9 */ /* 0x000fc60000000800 */
[--C-:B------:R-:W-:Y:S02]  /*59d0*/  SHF.R.U64 R22, R23, UR5, R4.reuse ;  /* 0x0000000517167c19 */ /* 0x100fe40008001204 */
[----:B------:R-:W-:-:S03]  /*59e0*/  SHF.R.U32.HI R25, RZ, UR5, R4 ;  /* 0x00000005ff197c19 */ /* 0x000fc60008011604 */
[----:B------:R-:W-:Y:S02]  /*59f0*/  IMAD.MOV.U32 R4, RZ, RZ, R22 ;  /* 0x000000ffff047224 */ /* 0x000fe400078e0016 */
[----:B------:R-:W-:Y:S01]  /*5a00*/  IMAD.MOV.U32 R5, RZ, RZ, R25 ;  /* 0x000000ffff057224 */ /* 0x000fe200078e0019 */
[----:B-1----:R-:W-:Y:S06]  /*5a10*/  @!P0 BRA `(.L_x_115) ;  /* 0x0000000000288947 */ /* 0x002fec0003800000 */
        /* <DEDUP_REMOVED lines=10> */
.L_x_115:
[----:B------:R-:W-:Y:S01]  /*5ac0*/  ISETP.NE.AND P0, PT, R2, 0x1, PT ;  /* 0x000000010200780c */ /* 0x000fe20003f05270 */
[----:B------:R-:W-:Y:S01]  /*5ad0*/  ULDC UR5, c[0x0][0x648] ;  /* 0x0001920000057ab9 */ /* 0x000fe20000000800 */
[----:B------:R-:W-:Y:S01]  /*5ae0*/  LOP3.LUT R23, R23, UR17, RZ, 0xc0, !PT ;  /* 0x0000001117177c12 */ /* 0x000fe2000f8ec0ff */
[----:B--2---:R-:W-:Y:S01]  /*5af0*/  IMAD.MOV R24, RZ, RZ, -R24 ;  /* 0x000000ffff187224 */ /* 0x004fe200078e0a18 */
[----:B------:R-:W-:Y:S01]  /*5b00*/  SHF.R.U64 R4, R4, UR5, R5 ;  /* 0x0000000504047c19 */ /* 0x000fe20008001205 */
[----:B------:R-:W-:Y:S01]  /*5b10*/  ULDC UR5, c[0x0][0x638] ;  /* 0x00018e0000057ab9 */ /* 0x000fe20000000800 */
[----:B------:R-:W-:Y:S01]  /*5b20*/  LOP3.LUT R21, R21, UR4, RZ, 0xc0, !PT ;  /* 0x0000000415157c12 */ /* 0x000fe2000f8ec0ff */
[----:B------:R-:W-:Y:S01]  /*5b30*/  ULDC UR6, c[0x0][0x610] ;  /* 0x0001840000067ab9 */ /* 0x000fe20000000800 */
[----:B------:R-:W-:Y:S02]  /*5b40*/  IMAD.MOV.U32 R6, RZ, RZ, R14 ;  /* 0x000000ffff067224 */ /* 0x000fe400078e000e */
[----:B------:R-:W-:-:S02]  /*5b50*/  IMAD.MOV R5, RZ, RZ, -R4 ;  /* 0x000000ffff057224 */ /* 0x000fc400078e0a04 */
[----:B------:R-:W-:Y:S02]  /*5b60*/  IMAD R4, R4, UR18, R23 ;  /* 0x0000001204047c24 */ /* 0x000fe4000f8e0217 */
[----:B0-----:R-:W-:Y:S02]  /*5b70*/  @P0 IMAD R15, R20, R24, R13 ;  /* 0x00000018140f0224 */ /* 0x001fe400078e020d */
[----:B------:R-:W-:Y:S01]  /*5b80*/  IMAD R22, R5, UR5, R22 ;  /* 0x0000000505167c24 */ /* 0x000fe2000f8e0216 */
[----:B------:R-:W-:Y:S01]  /*5b90*/  ULDC UR5, c[0x0][0x600] ;  /* 0x0001800000057ab9 */ /* 0x000fe20000000800 */
[----:B------:R-:W-:Y:S02]  /*5ba0*/  IMAD R15, R4, UR6, R15 ;  /* 0x00000006040f7c24 */ /* 0x000fe4000f8e020f */
[----:B------:R-:W-:Y:S02]  /*5bb0*/  IMAD R22, R22, UR5, R21 ;  /* 0x0000000516167c24 */ /* 0x000fe4000f8e0215 */
[----:B------:R-:W-:-:S03]  /*5bc0*/  IMAD.MOV.U32 R4, RZ, RZ, 0x1 ;  /* 0x00000001ff047424 */ /* 0x000fc600078e00ff */
[----:B------:R-:W-:Y:S02]  /*5bd0*/  SEL R13, R22, R15, !P0 ;  /* 0x0000000f160d7207 */ /* 0x000fe40004000000 */
[----:B------:R-:W-:-:S07]  /*5be0*/  SEL R20, R15, R22, !P0 ;  /* 0x000000160f147207 */ /* 0x000fce0004000000 */
.L_x_113:
[----:B------:R-:W-:Y:S05]  /*5bf0*/  BSYNC B1 ;  /* 0x0000000000017941 */ /* 0x000fea0003800000 */
.L_x_112:
[----:B------:R-:W-:-:S13]  /*5c00*/  LOP3.LUT P0, RZ, R4, 0xff, RZ, 0xc0, !PT ;  /* 0x000000ff04ff7812 */ /* 0x000fda000780c0ff */
[----:B------:R-:W-:Y:S05]  /*5c10*/  @P0 BRA `(.L_x_116) ;  /* 0xfffffff400400947 */ /* 0x000fea000383ffff */
[----:B------:R-:W-:Y:S05]  /*5c20*/  BSYNC B0 ;  /* 0x0000000000007941 */ /* 0x000fea0003800000 */
.L_x_105:
[----:B------:R-:W-:-:S03]  /*5c30*/  UMOV UR5, 0xffffffff ;  /* 0xffffffff00057882 */ /* 0x000fc60000000000 */
[----:B------:R-:W-:Y:S05]  /*5c40*/  BRA.DIV UR5, `(.L_x_117) ;  /* 0x0000000605c87947 */ /* 0x000fea000b800000 */
[----:B------:R-:W-:-:S13]  /*5c50*/  ELECT P6, URZ, PT ;  /* 0x00000000003f782f */ /* 0x000fda00038c0000 */
.L_x_136:
[----:B------:R-:W-:Y:S04]  /*5c60*/  BSSY B0, `(.L_x_118) ;  /* 0x0000058000007945 */ /* 0x000fe80003800000 */
[----:B------:R-:W-:Y:S05]  /*5c70*/  @!P6 BRA `(.L_x_119) ;  /* 0x000000040058e947 */ /* 0x000fea0003800000 */
[----:B------:R-:W-:-:S04]  /*5c80*/  LOP3.LUT R19, R19, 0x2, RZ, 0xfc, !PT ;  /* 0x0000000213137812 */ /* 0x000fc800078efcff */
[----:B------:R-:W-:-:S13]  /*5c90*/  ISETP.NE.AND P0, PT, R19, 0x3, PT ;  /* 0x000000031300780c */ /* 0x000fda0003f05270 */
[----:B------:R-:W-:Y:S05]  /*5ca0*/  @!P0 BRA `(.L_x_120) ;  /* 0x0000000000048947 */ /* 0x000fea0003800000 */
[----:B------:R-:W-:Y:S01]  /*5cb0*/  BPT.TRAP 0x1 ;  /* 0x000000040000795c */ /* 0x000fe20000300000 */
.L_x_120:
[----:B------:R-:W0:Y:S01]  /*5cc0*/  S2R R5, SR_CgaCtaId ;  /* 0x0000000000057919 */ /* 0x000e220000008800 */
[----:B------:R-:W-:Y:S02]  /*5cd0*/  MOV R2, 0x400 ;  /* 0x0000040000027802 */ /* 0x000fe40000000f00 */
[----:B------:R-:W-:Y:S02]  /*5ce0*/  SHF.L.U32 R4, R0, 0x1f, RZ ;  /* 0x0000001f00047819 */ /* 0x000fe400000006ff */
[----:B0-----:R-:W-:-:S05]  /*5cf0*/  LEA R2, R5, R2, 0x18 ;  /* 0x0000000205027211 */ /* 0x001fca00078ec0ff */
[----:B------:R-:W-:-:S04]  /*5d00*/  VIADD R2, R2, 0x48 ;  /* 0x0000004802027836 */ /* 0x000fc80000000000 */
[C---:B------:R-:W-:Y:S02]  /*5d10*/  IMAD R7, R3.reuse, 0x8, R2 ;  /* 0x0000000803077824 */ /* 0x040fe400078e0202 */
[----:B------:R-:W-:Y:S02]  /*5d20*/  VIADD R3, R3, 0x1 ;  /* 0x0000000103037836 */ /* 0x000fe40000000000 */
[----:B------:R-:W0:Y:S03]  /*5d30*/  SYNCS.PHASECHK.TRANS64.TRYWAIT P0, [R7+URZ], R4 ;  /* 0x00000004070075a7 */ /* 0x000e26000800017f */
[----:B------:R-:W-:-:S04]  /*5d40*/  ISETP.NE.AND P1, PT, R3, 0x9, PT ;  /* 0x000000090300780c */ /* 0x000fc80003f25270 */
[----:B------:R-:W-:Y:S02]  /*5d50*/  SEL R5, RZ, 0x1, P1 ;  /* 0x00000001ff057807 */ /* 0x000fe40000800000 */
[----:B------:R-:W-:Y:S02]  /*5d60*/  SEL R3, R3, RZ, P1 ;  /* 0x000000ff03037207 */ /* 0x000fe40000800000 */
[----:B------:R-:W-:-:S03]  /*5d70*/  LOP3.LUT R6, R0, R5, RZ, 0x3c, !PT ;  /* 0x0000000500067212 */ /* 0x000fc600078e3cff */
[----:B------:R-:W-:Y:S01]  /*5d80*/  IMAD R8, R3, 0x8, R2 ;  /* 0x0000000803087824 */ /* 0x000fe200078e0202 */
[----:B------:R-:W-:Y:S01]  /*5d90*/  SHF.L.U32 R5, R6, 0x1f, RZ ;  /* 0x0000001f06057819 */ /* 0x000fe200000006ff */
[----:B0-----:R-:W-:Y:S06]  /*5da0*/  @!P0 BRA `(.L_x_121) ;  /* 0x0000000400908947 */ /* 0x001fec0003800000 */
.L_x_137:
[----:B------:R-:W1:Y:S01]  /*5db0*/  SYNCS.PHASECHK.TRANS64.TRYWAIT P0, [R8+URZ], R5 ;  /* 0x00000005080075a7 */ /* 0x000e62000800017f */
[----:B------:R-:W-:-:S05]  /*5dc0*/  VIADD R0, R3, 0x1 ;  /* 0x0000000103007836 */ /* 0x000fca0000000000 */
[----:B------:R-:W-:-:S04]  /*5dd0*/  ISETP.NE.AND P1, PT, R0, 0x9, PT ;  /* 0x000000090000780c */ /* 0x000fc80003f25270 */
[----:B------:R-:W-:Y:S02]  /*5de0*/  SEL R3, RZ, 0x1, P1 ;  /* 0x00000001ff037807 */ /* 0x000fe40000800000 */
[----:B0-----:R-:W-:Y:S02]  /*5df0*/  SEL R7, R0, RZ, P1 ;  /* 0x000000ff00077207 */ /* 0x001fe40000800000 */
[----:B------:R-:W-:-:S03]  /*5e00*/  LOP3.LUT R6, R6, R3, RZ, 0x3c, !PT ;  /* 0x0000000306067212 */ /* 0x000fc600078e3cff */
[----:B------:R-:W-:Y:S01]  /*5e10*/  IMAD R9, R7, 0x8, R2 ;  /* 0x0000000807097824 */ /* 0x000fe200078e0202 */
[----:B------:R-:W-:Y:S01]  /*5e20*/  SHF.L.U32 R4, R6, 0x1f, RZ ;  /* 0x0000001f06047819 */ /* 0x000fe200000006ff */
[----:B-1----:R-:W-:Y:S06]  /*5e30*/  @!P0 BRA `(.L_x_122) ;  /* 0x0000000400808947 */ /* 0x002fec0003800000 */
.L_x_138:
[----:B------:R-:W1:Y:S01]  /*5e40*/  SYNCS.PHASECHK.TRANS64.TRYWAIT P0, [R9+URZ], R4 ;  /* 0x00000004090075a7 */ /* 0x000e62000800017f */
[----:B------:R-:W-:-:S05]  /*5e50*/  VIADD R0, R7, 0x1 ;  /* 0x0000000107007836 */ /* 0x000fca0000000000 */
[----:B------:R-:W-:-:S04]  /*5e60*/  ISETP.NE.AND P1, PT, R0, 0x9, PT ;  /* 0x000000090000780c */ /* 0x000fc80003f25270 */
[----:B------:R-:W-:Y:S02]  /*5e70*/  SEL R3, RZ, 0x1, P1 ;  /* 0x00000001ff037807 */ /* 0x000fe40000800000 */
[----:B------:R-:W-:Y:S02]  /*5e80*/  SEL R7, R0, RZ, P1 ;  /* 0x000000ff00077207 */ /* 0x000fe40000800000 */
[----:B------:R-:W-:-:S03]  /*5e90*/  LOP3.LUT R6, R6, R3, RZ, 0x3c, !PT ;  /* 0x0000000306067212 */ /* 0x000fc600078e3cff */
[----:B0-----:R-:W-:Y:S01]  /*5ea0*/  IMAD R8, R7, 0x8, R2 ;  /* 0x0000000807087824 */ /* 0x001fe200078e0202 */
[----:B------:R-:W-:Y:S01]  /*5eb0*/  SHF.L.U32 R5, R6, 0x1f, RZ ;  /* 0x0000001f06057819 */ /* 0x000fe200000006ff */
[----:B-1----:R-:W-:Y:S06]  /*5ec0*/  @!P0 BRA `(.L_x_123) ;  /* 0x0000000400708947 */ /* 0x002fec0003800000 */
.L_x_139:
        /* <DEDUP_REMOVED lines=9> */
.L_x_140:
        /* <DEDUP_REMOVED lines=9> */
.L_x_141:
        /* <DEDUP_REMOVED lines=9> */
.L_x_142:
[----:B------:R-:W1:Y:S01]  /*6080*/  SYNCS.PHASECHK.TRANS64.TRYWAIT P0, [R9+URZ], R4 ;  /* 0x00000004090075a7 */ /* 0x000e62000800017f */
[----:B------:R-:W-:-:S05]  /*6090*/  VIADD R0, R7, 0x1 ;  /* 0x0000000107007836 */ /* 0x000fca0000000000 */
[----:B------:R-:W-:-:S04]  /*60a0*/  ISETP.NE.AND P1, PT, R0, 0x9, PT ;  /* 0x000000090000780c */ /* 0x000fc80003f25270 */
[----:B------:R-:W-:Y:S02]  /*60b0*/  SEL R3, RZ, 0x1, P1 ;  /* 0x00000001ff037807 */ /* 0x000fe40000800000 */
[----:B------:R-:W-:Y:S02]  /*60c0*/  SEL R7, R0, RZ, P1 ;  /* 0x000000ff00077207 */ /* 0x000fe40000800000 */
[----:B------:R-:W-:-:S03]  /*60d0*/  LOP3.LUT R11, R6, R3, RZ, 0x3c, !PT ;  /* 0x00000003060b7212 */ /* 0x000fc600078e3cff */
[----:B------:R-:W-:Y:S01]  /*60e0*/  IMAD R6, R7, 0x8, R2 ;  /* 0x0000000807067824 */ /* 0x000fe200078e0202 */
[----:B0-----:R-:W-:Y:S01]  /*60f0*/  SHF.L.U32 R5, R11, 0x1f, RZ ;  /* 0x0000001f0b057819 */ /* 0x001fe200000006ff */
[----:B-1----:R-:W-:Y:S06]  /*6100*/  @!P0 BRA `(.L_x_127) ;  /* 0x0000000400308947 */ /* 0x002fec0003800000 */
.L_x_143:
[----:B------:R-:W1:Y:S01]  /*6110*/  SYNCS.PHASECHK.TRANS64.TRYWAIT P0, [R6+URZ], R5 ;  /* 0x00000005060075a7 */ /* 0x000e62000800017f */
[----:B------:R-:W-:-:S05]  /*6120*/  VIADD R0, R7, 0x1 ;  /* 0x0000000107007836 */ /* 0x000fca0000000000 */
[----:B------:R-:W-:-:S04]  /*6130*/  ISETP.NE.AND P1, PT, R0, 0x9, PT ;  /* 0x000000090000780c */ /* 0x000fc80003f25270 */
[----:B0-----:R-:W-:Y:S02]  /*6140*/  SEL R4, RZ, 0x1, P1 ;  /* 0x00000001ff047807 */ /* 0x001fe40000800000 */
[----:B------:R-:W-:Y:S02]  /*6150*/  SEL R3, R0, RZ, P1 ;  /* 0x000000ff00037207 */ /* 0x000fe40000800000 */
[----:B------:R-:W-:Y:S01]  /*6160*/  LOP3.LUT R0, R11, R4, RZ, 0x3c, !PT ;  /* 0x000000040b007212 */ /* 0x000fe200078e3cff */
[----:B-1----:R-:W-:Y:S06]  /*6170*/  @!P0 BRA `(.L_x_128) ;  /* 0x0000000400288947 */ /* 0x002fec0003800000 */
.L_x_144:
[----:B------:R-:W-:Y:S01]  /*6180*/  IMAD R3, R3, 0x8, R2 ;  /* 0x0000000803037824 */ /* 0x000fe200078e0202 */
[----:B------:R-:W-:-:S07]  /*6190*/  SHF.L.U32 R0, R0, 0x1f, RZ ;  /* 0x0000001f00007819 */ /* 0x000fce00000006ff */
.L_x_129:
[----:B-1----:R1:W2:Y:S02]  /*61a0*/  SYNCS.PHASECHK.TRANS64.TRYWAIT P0, [R3+URZ], R0 ;  /* 0x00000000030075a7 */ /* 0x0022a4000800017f */
[----:B--2---:R-:W-:Y:S05]  /*61b0*/  @!P0 NANOSLEEP.SYNCS 0x989680 ;  /* 0x009896800000895d */ /* 0x004fea0003900000 */
[----:B------:R-:W2:Y:S02]  /*61c0*/  @!P0 SYNCS.PHASECHK.TRANS64 P0, [R3+URZ], R0 ;  /* 0x00000000030085a7 */ /* 0x000ea4000800007f */
[----:B--2---:R-:W-:Y:S05]  /*61d0*/  @!P0 BRA `(.L_x_129) ;  /* 0xfffffffc00f08947 */ /* 0x004fea000383ffff */
.L_x_119:
[----:B------:R-:W-:Y:S05]  /*61e0*/  BSYNC B0 ;  /* 0x0000000000007941 */ /* 0x000fea0003800000 */
.L_x_118:
[----:B------:R-:W-:Y:S05]  /*61f0*/  EXIT ;  /* 0x000000000000794d */ /* 0x000fea0003800000 */
.L_x_22:
[----:B---3--:R3:W4:Y:S02]  /*6200*/  SYNCS.PHASECHK.TRANS64.TRYWAIT P1, [R3+URZ], R0 ;  /* 0x00000000030075a7 */ /* 0x008724000802017f */
[----:B----4-:R-:W-:Y:S05]  /*6210*/  @!P1 NANOSLEEP.SYNCS 0x989680 ;  /* 0x009896800000995d */ /* 0x010fea0003900000 */
[----:B------:R-:W4:Y:S02]  /*6220*/  @!P1 SYNCS.PHASECHK.TRANS64 P1, [R3+URZ], R0 ;  /* 0x00000000030095a7 */ /* 0x000f24000802007f */
[----:B----4-:R-:W-:Y:S05]  /*6230*/  @!P1 BRA `(.L_x_22) ;  /* 0xfffffffc00f09947 */ /* 0x010fea000383ffff */
[----:B------:R-:W-:Y:S05]  /*6240*/  BRA `(.L_x_21) ;  /* 0xffffffb000c87947 */ /* 0x000fea000383ffff */
.L_x_27:
[----:B-1----:R1:W2:Y:S02]  /*6250*/  SYNCS.PHASECHK.TRANS64.TRYWAIT P1, [R5+URZ], R4 ;  /* 0x00000004050075a7 */ /* 0x0022a4000802017f */
[----:B--2---:R-:W-:Y:S05]  /*6260*/  @!P1 NANOSLEEP.SYNCS 0x989680 ;  /* 0x009896800000995d */ /* 0x004fea0003900000 */
[----:B------:R-:W2:Y:S02]  /*6270*/  @!P1 SYNCS.PHASECHK.TRANS64 P1, [R5+URZ], R4 ;  /* 0x00000004050095a7 */ /* 0x000ea4000802007f */
[----:B--2---:R-:W-:Y:S05]  /*6280*/  @!P1 BRA `(.L_x_27) ;  /* 0xfffffffc00f09947 */ /* 0x004fea000383ffff */
[----:B------:R-:W-:Y:S05]  /*6290*/  BRA `(.L_x_26) ;  /* 0xffffffb400b87947 */ /* 0x000fea000383ffff */
.L_x_106:
[----:B------:R-:W-:Y:S01]  /*62a0*/  BSSY B1, `(.L_x_130) ;  /* 0x0000006000017945 */ /* 0x000fe20003800000 */
[----:B------:R-:W-:-:S07]  /*62b0*/  IMAD.MOV.U32 R15, RZ, RZ, -0x1 ;  /* 0xffffffffff0f7424 */ /* 0x000fce00078e00ff */
[----:B------:R-:W-:Y:S05]  /*62c0*/  WARPSYNC.COLLECTIVE R15, `(.L_x_131) ;  /* 0x000000000f0c7348 */ /* 0x000fea0003c00000 */
[----:B------:R-:W-:Y:S02]  /*62d0*/  ELECT P6, UR62, PT ;  /* 0x00000000003e782f */ /* 0x000fe400038c0000 */
[----:B------:R-:W-:Y:S01]  /*62e0*/  MOV R14, UR62 ;  /* 0x0000003e000e7c02 */ /* 0x000fe20008000f00 */
[----:B------:R-:W-:Y:S10]  /*62f0*/  ENDCOLLECTIVE ;  /* 0x000000000000791b */ /* 0x000ff40003800000 */
.L_x_131:
[----:B------:R-:W-:Y:S05]  /*6300*/  BSYNC B1 ;  /* 0x0000000000017941 */ /* 0x000fea0003800000 */
.L_x_130:
[----:B------:R-:W-:Y:S05]  /*6310*/  BRA `(.L_x_132) ;  /* 0xffffffec008c7947 */ /* 0x000fea000383ffff */
.L_x_109:
[----:B-1----:R1:W2:Y:S02]  /*6320*/  SYNCS.PHASECHK.TRANS64.TRYWAIT P0, [R22+URZ+0x48], R13 ;  /* 0x0000480d160075a7 */ /* 0x0022a4000800017f */
[----:B--2---:R-:W-:Y:S05]  /*6330*/  @!P0 NANOSLEEP.SYNCS 0x989680 ;  /* 0x009896800000895d */ /* 0x004fea0003900000 */
[----:B------:R-:W2:Y:S02]  /*6340*/  @!P0 SYNCS.PHASECHK.TRANS64 P0, [R22+URZ+0x48], R13 ;  /* 0x0000480d160085a7 */ /* 0x000ea4000800007f */
[----:B--2---:R-:W-:Y:S05]  /*6350*/  @!P0 BRA `(.L_x_109) ;  /* 0xfffffffc00f08947 */ /* 0x004fea000383ffff */
[----:B------:R-:W-:Y:S05]  /*6360*/  BRA `(.L_x_133) ;  /* 0xffffffec00cc7947 */ /* 0x000fea000383ffff */
.L_x_117:
[----:B------:R-:W-:Y:S01]  /*6370*/  BSSY B0, `(.L_x_134) ;  /* 0x0000006000007945 */ /* 0x000fe20003800000 */
[----:B------:R-:W-:-:S07]  /*6380*/  IMAD.MOV.U32 R15, RZ, RZ, -0x1 ;  /* 0xffffffffff0f7424 */ /* 0x000fce00078e00ff */
[----:B------:R-:W-:Y:S05]  /*6390*/  WARPSYNC.COLLECTIVE R15, `(.L_x_135) ;  /* 0x000000000f0c7348 */ /* 0x000fea0003c00000 */
[----:B------:R-:W-:Y:S02]  /*63a0*/  ELECT P6, UR62, PT ;  /* 0x00000000003e782f */ /* 0x000fe400038c0000 */
[----:B------:R-:W-:Y:S01]  /*63b0*/  MOV R14, UR62 ;  /* 0x0000003e000e7c02 */ /* 0x000fe20008000f00 */
[----:B------:R-:W-:Y:S10]  /*63c0*/  ENDCOLLECTIVE ;  /* 0x000000000000791b */ /* 0x000ff40003800000 */
.L_x_135:
[----:B------:R-:W-:Y:S05]  /*63d0*/  BSYNC B0 ;  /* 0x0000000000007941 */ /* 0x000fea0003800000 */
.L_x_134:
[----:B------:R-:W-:Y:S05]  /*63e0*/  BRA `(.L_x_136) ;  /* 0xfffffff8001c7947 */ /* 0x000fea000383ffff */
.L_x_121:
[----:B0-----:R0:W1:Y:S02]  /*63f0*/  SYNCS.PHASECHK.TRANS64.TRYWAIT P0, [R7+URZ], R4 ;  /* 0x00000004070075a7 */ /* 0x001064000800017f */
[----:B-1----:R-:W-:Y:S05]  /*6400*/  @!P0 NANOSLEEP.SYNCS 0x989680 ;  /* 0x009896800000895d */ /* 0x002fea0003900000 */
[----:B------:R-:W1:Y:S02]  /*6410*/  @!P0 SYNCS.PHASECHK.TRANS64 P0, [R7+URZ], R4 ;  /* 0x00000004070085a7 */ /* 0x000e64000800007f */
[----:B-1----:R-:W-:Y:S05]  /*6420*/  @!P0 BRA `(.L_x_121) ;  /* 0xfffffffc00f08947 */ /* 0x002fea000383ffff */
[----:B------:R-:W-:Y:S05]  /*6430*/  BRA `(.L_x_137) ;  /* 0xfffffff8005c7947 */ /* 0x000fea000383ffff */
.L_x_122:
[----:B0-----:R0:W1:Y:S02]  /*6440*/  SYNCS.PHASECHK.TRANS64.TRYWAIT P0, [R8+URZ], R5 ;  /* 0x00000005080075a7 */ /* 0x001064000800017f */
[----:B-1----:R-:W-:Y:S05]  /*6450*/  @!P0 NANOSLEEP.SYNCS 0x989680 ;  /* 0x009896800000895d */ /* 0x002fea0003900000 */
[----:B------:R-:W1:Y:S02]  /*6460*/  @!P0 SYNCS.PHASECHK.TRANS64 P0, [R8+URZ], R5 ;  /* 0x00000005080085a7 */ /* 0x000e64000800007f */
[----:B-1----:R-:W-:Y:S05]  /*6470*/  @!P0 BRA `(.L_x_122) ;  /* 0xfffffffc00f08947 */ /* 0x002fea000383ffff */
[----:B------:R-:W-:Y:S05]  /*6480*/  BRA `(.L_x_138) ;  /* 0xfffffff8006c7947 */ /* 0x000fea000383ffff */
.L_x_123:
[----:B0-----:R0:W1:Y:S02]  /*6490*/  SYNCS.PHASECHK.TRANS64.TRYWAIT P0, [R9+URZ], R4 ;  /* 0x00000004090075a7 */ /* 0x001064000800017f */
[----:B-1----:R-:W-:Y:S05]  /*64a0*/  @!P0 NANOSLEEP.SYNCS 0x989680 ;  /* 0x009896800000895d */ /* 0x002fea0003900000 */
[----:B------:R-:W1:Y:S02]  /*64b0*/  @!P0 SYNCS.PHASECHK.TRANS64 P0, [R9+URZ], R4 ;  /* 0x00000004090085a7 */ /* 0x000e64000800007f */
[----:B-1----:R-:W-:Y:S05]  /*64c0*/  @!P0 BRA `(.L_x_123) ;  /* 0xfffffffc00f08947 */ /* 0x002fea000383ffff */
[----:B------:R-:W-:Y:S05]  /*64d0*/  BRA `(.L_x_139) ;  /* 0xfffffff8007c7947 */ /* 0x000fea000383ffff */
.L_x_124:
[----:B0-----:R0:W1:Y:S02]  /*64e0*/  SYNCS.PHASECHK.TRANS64.TRYWAIT P0, [R8+URZ], R5 ;  /* 0x00000005080075a7 */ /* 0x001064000800017f */
[----:B-1----:R-:W-:Y:S05]  /*64f0*/  @!P0 NANOSLEEP.SYNCS 0x989680 ;  /* 0x009896800000895d */ /* 0x002fea0003900000 */
[----:B------:R-:W1:Y:S02]  /*6500*/  @!P0 SYNCS.PHASECHK.TRANS64 P0, [R8+URZ], R5 ;  /* 0x00000005080085a7 */ /* 0x000e64000800007f */
[----:B-1----:R-:W-:Y:S05]  /*6510*/  @!P0 BRA `(.L_x_124) ;  /* 0xfffffffc00f08947 */ /* 0x002fea000383ffff */
[----:B------:R-:W-:Y:S05]  /*6520*/  BRA `(.L_x_140) ;  /* 0xfffffff8008c7947 */ /* 0x000fea000383ffff */
.L_x_125:
[----:B0-----:R0:W1:Y:S02]  /*6530*/  SYNCS.PHASECHK.TRANS64.TRYWAIT P0, [R9+URZ], R4 ;  /* 0x00000004090075a7 */ /* 0x001064000800017f */
[----:B-1----:R-:W-:Y:S05]  /*6540*/  @!P0 NANOSLEEP.SYNCS 0x989680 ;  /* 0x009896800000895d */ /* 0x002fea0003900000 */
[----:B------:R-:W1:Y:S02]  /*6550*/  @!P0 SYNCS.PHASECHK.TRANS64 P0, [R9+URZ], R4 ;  /* 0x00000004090085a7 */ /* 0x000e64000800007f */
[----:B-1----:R-:W-:Y:S05]  /*6560*/  @!P0 BRA `(.L_x_125) ;  /* 0xfffffffc00f08947 */ /* 0x002fea000383ffff */
[----:B------:R-:W-:Y:S05]  /*6570*/  BRA `(.L_x_141) ;  /* 0xfffffff8009c7947 */ /* 0x000fea000383ffff */
.L_x_126:
[----:B0-----:R0:W1:Y:S02]  /*6580*/  SYNCS.PHASECHK.TRANS64.TRYWAIT P0, [R8+URZ], R5 ;  /* 0x00000005080075a7 */ /* 0x001064000800017f */
[----:B-1----:R-:W-:Y:S05]  /*6590*/  @!P0 NANOSLEEP.SYNCS 0x989680 ;  /* 0x009896800000895d */ /* 0x002fea0003900000 */
[----:B------:R-:W1:Y:S02]  /*65a0*/  @!P0 SYNCS.PHASECHK.TRANS64 P0, [R8+URZ], R5 ;  /* 0x00000005080085a7 */ /* 0x000e64000800007f */
[----:B-1----:R-:W-:Y:S05]  /*65b0*/  @!P0 BRA `(.L_x_126) ;  /* 0xfffffffc00f08947 */ /* 0x002fea000383ffff */
[----:B------:R-:W-:Y:S05]  /*65c0*/  BRA `(.L_x_142) ;  /* 0xfffffff800ac7947 */ /* 0x000fea000383ffff */
.L_x_127:
[----:B0-----:R0:W1:Y:S02]  /*65d0*/  SYNCS.PHASECHK.TRANS64.TRYWAIT P0, [R9+URZ], R4 ;  /* 0x00000004090075a7 */ /* 0x001064000800017f */
[----:B-1----:R-:W-:Y:S05]  /*65e0*/  @!P0 NANOSLEEP.SYNCS 0x989680 ;  /* 0x009896800000895d */ /* 0x002fea0003900000 */
[----:B------:R-:W1:Y:S02]  /*65f0*/  @!P0 SYNCS.PHASECHK.TRANS64 P0, [R9+URZ], R4 ;  /* 0x00000004090085a7 */ /* 0x000e64000800007f */
[----:B-1----:R-:W-:Y:S05]  /*6600*/  @!P0 BRA `(.L_x_127) ;  /* 0xfffffffc00f08947 */ /* 0x002fea000383ffff */
[----:B------:R-:W-:Y:S05]  /*6610*/  BRA `(.L_x_143) ;  /* 0xfffffff800bc7947 */ /* 0x000fea000383ffff */
.L_x_128:
[----:B0-----:R0:W1:Y:S02]  /*6620*/  SYNCS.PHASECHK.TRANS64.TRYWAIT P0, [R6+URZ], R5 ;  /* 0x00000005060075a7 */ /* 0x001064000800017f */
[----:B-1----:R-:W-:Y:S05]  /*6630*/  @!P0 NANOSLEEP.SYNCS 0x989680 ;  /* 0x009896800000895d */ /* 0x002fea0003900000 */
[----:B------:R-:W1:Y:S02]  /*6640*/  @!P0 SYNCS.PHASECHK.TRANS64 P0, [R6+URZ], R5 ;  /* 0x00000005060085a7 */ /* 0x000e64000800007f */
[----:B-1----:R-:W-:Y:S05]  /*6650*/  @!P0 BRA `(.L_x_128) ;  /* 0xfffffffc00f08947 */ /* 0x002fea000383ffff */
[----:B------:R-:W-:Y:S05]  /*6660*/  BRA `(.L_x_144) ;  /* 0xfffffff800c47947 */ /* 0x000fea000383ffff */
.L_x_145:
[----:B------:R-:W-:-:S00]  /*6670*/  BRA `(.L_x_145) ;  /* 0xfffffffc00fc7947 */ /* 0x000fc0000383ffff */
[----:B------:R-:W-:-:S00]  /*6680*/  NOP ;  /* 0x0000000000007918 */ /* 0x000fc00000000000 */
[----:B------:R-:W-:-:S00]  /*6690*/  NOP ;  /* 0x0000000000007918 */ /* 0x000fc00000000000 */
[----:B------:R-:W-:-:S00]  /*66a0*/  NOP ;  /* 0x0000000000007918 */ /* 0x000fc00000000000 */
[----:B------:R-:W-:-:S00]  /*66b0*/  NOP ;  /* 0x0000000000007918 */ /* 0x000fc00000000000 */
[----:B------:R-:W-:-:S00]  /*66c0*/  NOP ;  /* 0x0000000000007918 */ /* 0x000fc00000000000 */
[----:B------:R-:W-:-:S00]  /*66d0*/  NOP ;  /* 0x0000000000007918 */ /* 0x000fc00000000000 */
[----:B------:R-:W-:-:S00]  /*66e0*/  NOP ;  /* 0x0000000000007918 */ /* 0x000fc00000000000 */
[----:B------:R-:W-:-:S00]  /*66f0*/  NOP ;  /* 0x0000000000007918 */ /* 0x000fc00000000000 */
.L_x_146:


//--------------------- .nv.global.init           --------------------------
	.section	.nv.global.init,"aw",@progbits
.nv.global.init:
	.type		$str$22,@object
	.size		$str$22,($str$23 - $str$22)
$str$22:
        /*0000*/ 	.byte	0x6b, 0x5f, 0x74, 0x69, 0x6c, 0x65, 0x5f, 0x63, 0x6f, 0x75, 0x6e, 0x74, 0x20, 0x3e, 0x3d, 0x20
        /*0010*/ 	.byte	0x31, 0x00
	.type		$str$23,@object
	.size		$str$23,(__unnamed_1 - $str$23)
$str$23:
        /*0012*/ 	.byte	0x2f, 0x74, 0x6d, 0x70, 0x2f, 0x63, 0x75, 0x74, 0x6c, 0x61, 0x73, 0x73, 0x5f, 0x73, 0x77, 0x65
        /*0022*/ 	.byte	0x65, 0x70, 0x5f, 0x73, 0x72, 0x63, 0x2f, 0x69, 0x6e, 0x63, 0x6c, 0x75, 0x64, 0x65, 0x2f, 0x63
        /*0032*/ 	.byte	0x75, 0x74, 0x6c, 0x61, 0x73, 0x73, 0x2f, 0x67, 0x65, 0x6d, 0x6d, 0x2f, 0x63, 0x6f, 0x6c, 0x6c
        /*0042*/ 	.byte	0x65, 0x63, 0x74, 0x69, 0x76, 0x65, 0x2f, 0x73, 0x6d, 0x39, 0x30, 0x5f, 0x6d, 0x6d, 0x61, 0x5f
        /*0052*/ 	.byte	0x74, 0x6d, 0x61, 0x5f, 0x67, 0x6d, 0x6d, 0x61, 0x5f, 0x73, 0x73, 0x5f, 0x77, 0x61, 0x72, 0x70
        /*0062*/ 	.byte	0x73, 0x70, 0x65, 0x63, 0x69, 0x61, 0x6c, 0x69, 0x7a, 0x65, 0x64, 0x2e, 0x68, 0x70, 0x70, 0x00
	.type		__unnamed_1,@object
	.size		__unnamed_1,(.L_0 - __unnamed_1)
__unnamed_1:
        /*0072*/ 	.byte	0x76, 0x6f, 0x69, 0x64, 0x20, 0x63, 0x75, 0x74, 0x6c, 0x61, 0x73, 0x73, 0x3a, 0x3a, 0x67, 0x65
        /* <DEDUP_REMOVED lines=180> */
        /*0bc2*/ 	.byte	0x3a, 0x3a, 0x69, 0x64, 0x65, 0x6e, 0x74, 0x69, 0x74, 0x79, 0x5d, 0x00
.L_0:


//--------------------- .nv.shared._ZN7cutlass13device_kernelINS_4gemm6kernel13GemmUniversalIN4cute5tupleIJiiiiEEENS1_10collective13CollectiveMmaINS1_34MainloopSm90TmaGmmaWarpSpecializedILi9ENS5_IJNS4_1CILi1EEENSA_ILi2EEESB_EEENS1_35KernelTmaWarpSpecializedCooperativeEEENS5_IJNSA_ILi128EEENSA_ILi64EEESH_EEENS_10bfloat16_tENS5_IJlSB_lEEESJ_SK_NS4_8TiledMMAINS4_8MMA_AtomIJNS4_4SM904GMMA27MMA_64x64x16_F32BF16BF16_SSILNSO_5MajorE0ELSQ_0ELNSO_7ScaleInE1ELSR_1EEEEEENS4_6LayoutINS5_IJSC_SB_SB_EEENS5_IJSB_NSA_ILi0EEESW_EEEEENS5_IJNS4_10UnderscoreESZ_SZ_EEEEENS4_23SM90_TMA_LOAD_MULTICASTENS4_14ComposedLayoutINS4_7SwizzleILi3ELi4ELi3EEENS4_18smem_ptr_flag_bitsILi16EEENSU_INS5_IJNSA_ILi8EEESH_EEENS5_IJSH_SB_EEEEEEEvNS4_8identityENS4_13SM90_TMA_LOADES1C_vS1D_EENS_8epilogue10collective6detail29Sm90TmaWarpSpecializedAdapterINS1H_15DefaultEpilogueISJ_SK_SK_NS1G_6thread17LinearCombinationISJ_Li1EffLNS1L_9ScaleType4KindE0ELNS_15FloatRoundStyleE2ESJ_EENS1_15EpilogueDefaultEEEEEvvEEEEvNT_6ParamsE --------------------------
	.section	.nv.shared._ZN7cutlass13device_kernelINS_4gemm6kernel13GemmUniversalIN4cute5tupleIJiiiiEEENS1_10collective13CollectiveMmaINS1_34MainloopSm90TmaGmmaWarpSpecializedILi9ENS5_IJNS4_1CILi1EEENSA_ILi2EEESB_EEENS1_35KernelTmaWarpSpecializedCooperativeEEENS5_IJNSA_ILi128EEENSA_ILi64EEESH_EEENS_10bfloat16_tENS5_IJlSB_lEEESJ_SK_NS4_8TiledMMAINS4_8MMA_AtomIJNS4_4SM904GMMA27MMA_64x64x16_F32BF16BF16_SSILNSO_5MajorE0ELSQ_0ELNSO_7ScaleInE1ELSR_1EEEEEENS4_6LayoutINS5_IJSC_SB_SB_EEENS5_IJSB_NSA_ILi0EEESW_EEEEENS5_IJNS4_10UnderscoreESZ_SZ_EEEEENS4_23SM90_TMA_LOAD_MULTICASTENS4_14ComposedLayoutINS4_7SwizzleILi3ELi4ELi3EEENS4_18smem_ptr_flag_bitsILi16EEENSU_INS5_IJNSA_ILi8EEESH_EEENS5_IJSH_SB_EEEEEEEvNS4_8identityENS4_13SM90_TMA_LOADES1C_vS1D_EENS_8epilogue10collective6detail29Sm90TmaWarpSpecializedAdapterINS1H_15DefaultEpilogueISJ_SK_SK_NS1G_6thread17LinearCombinationISJ_Li1EffLNS1L_9ScaleType4KindE0ELNS_15FloatRoundStyleE2ESJ_EENS1_15EpilogueDefaultEEEEEvvEEEEvNT_6ParamsE,"aw",@nobits
	.sectionflags	@""
	.align	16
	.zero		1024


//--------------------- .nv.shared.reserved.0     --------------------------
	.section	.nv.shared.reserved.0,"aw",@nobits
	.weak		__nv_reservedSMEM_offset_0_alias
	.size		__nv_reservedSMEM_offset_0_alias, 0, 0
	.other		__nv_reservedSMEM_offset_0_alias,@"STO_CUDA_RESERVED_SHARED STV_DEFAULT"
__nv_reservedSMEM_offset_0_alias:
	.zero		0


//--------------------- .nv.global                --------------------------
	.section	.nv.global,"aw",@nobits
.nv.global:
	.type		_ZN39_INTERNAL_9fc626bc_4_k_cu_255c1bf2_25174cute1_E,@object
	.size		_ZN39_INTERNAL_9fc626bc_4_k_cu_255c1bf2_25174cute1_E,(_ZN39_INTERNAL_9fc626bc_4_k_cu_255c1bf2_25174cuda3std3__45__cpo6cbeginE - _ZN39_INTERNAL_9fc626bc_4_k_cu_255c1bf2_25174cute1_E)
_ZN39_INTERNAL_9fc626bc_4_k_cu_255c1bf2_25174cute1_E:
	.zero		1
	.type		_ZN39_INTERNAL_9fc626bc_4_k_cu_255c1bf2_25174cuda3std3__45__cpo6cbeginE,@object
	.size		_ZN39_INTERNAL_9fc626bc_4_k_cu_255c1bf2_25174cuda3std3__45__cpo6cbeginE,(_ZN39_INTERNAL_9fc626bc_4_k_cu_255c1bf2_25174cuda3std3__48in_placeE - _ZN39_INTERNAL_9fc626bc_4_k_cu_255c1bf2_25174cuda3std3__45__cpo6cbeginE)
_ZN39_INTERNAL_9fc626bc_4_k_cu_255c1bf2_25174cuda3std3__45__cpo6cbeginE:
	.zero		1
	.type		_ZN39_INTERNAL_9fc626bc_4_k_cu_255c1bf2_25174cuda3std3__48in_placeE,@object
	.size		_ZN39_INTERNAL_9fc626bc_4_k_cu_255c1bf2_25174cuda3std3__48in_placeE,(_ZN39_INTERNAL_9fc626bc_4_k_cu_255c1bf2_25174cuda3std6ranges3__45__cpo9iter_moveE - _ZN39_INTERNAL_9fc626bc_4_k_cu_255c1bf2_25174cuda3std3__48in_placeE)
_ZN39_INTERNAL_9fc626bc_4_k_cu_255c1bf2_25174cuda3std3__48in_placeE:
	.zero		1
	.type		_ZN39_INTERNAL_9fc626bc_4_k_cu_255c1bf2_25174cuda3std6ranges3__45__cpo9iter_moveE,@object
	.size		_ZN39_INTERNAL_9fc626bc_4_k_cu_255c1bf2_25174cuda3std6ranges3__45__cpo9iter_moveE,(_ZN39_INTERNAL_9fc626bc_4_k_cu_255c1bf2_25174cuda3std3__45__cpo5beginE - _ZN39_INTERNAL_9fc626bc_4_k_cu_255c1bf2_25174cuda3std6ranges3__45__cpo9iter_moveE)
_ZN39_INTERNAL_9fc626bc_4_k_cu_255c1bf2_25174cuda3std6ranges3__45__cpo9iter_moveE:
	.zero		1
	.type		_ZN39_INTERNAL_9fc626bc_4_k_cu_255c1bf2_25174cuda3std3__45__cpo5beginE,@object
	.size		_ZN39_INTERNAL_9fc626bc_4_k_cu_255c1bf2_25174cuda3std3__45__cpo5beginE,(_ZN39_INTERNAL_9fc626bc_4_k_cu_255c1bf2_25174cuda3std3__441_GLOBAL__N__9fc626bc_4_k_cu_255c1bf2_25176ignoreE - _ZN39_INTERNAL_9fc626bc_4_k_cu_255c1bf2_25174cuda3std3__45__cpo5beginE)
_ZN39_INTERNAL_9fc626bc_4_k_cu_255c1bf2_25174cuda3std3__45__cpo5beginE:
	.zero		1
	.type		_ZN39_INTERNAL_9fc626bc_4_k_cu_255c1bf2_25174cuda3std3__441_GLOBAL__N__9fc626bc_4_k_cu_255c1bf2_25176ignoreE,@object
	.size		_ZN39_INTERNAL_9fc626bc_4_k_cu_255c1bf2_25174cuda3std3__441_GLOBAL__N__9fc626bc_4_k_cu_255c1bf2_25176ignoreE,(_ZN39_INTERNAL_9fc626bc_4_k_cu_255c1bf2_25174cute7productE - _ZN39_INTERNAL_9fc626bc_4_k_cu_255c1bf2_25174cuda3std3__441_GLOBAL__N__9fc626bc_4_k_cu_255c1bf2_25176ignoreE)
_ZN39_INTERNAL_9fc626bc_4_k_cu_255c1bf2_25174cuda3std3__441_GLOBAL__N__9fc626bc_4_k_cu_255c1bf2_25176ignoreE:
	.zero		1
	.type		_ZN39_INTERNAL_9fc626bc_4_k_cu_255c1bf2_25174cute7productE,@object
	.size		_ZN39_INTERNAL_9fc626bc_4_k_cu_255c1bf2_25174cute7productE,(_ZN39_INTERNAL_9fc626bc_4_k_cu_255c1bf2_25174cuda3std3__45__cpo3endE - _ZN39_INTERNAL_9fc626bc_4_k_cu_255c1bf2_25174cute7productE)
_ZN39_INTERNAL_9fc626bc_4_k_cu_255c1bf2_25174cute7productE:
	.zero		1
	.type		_ZN39_INTERNAL_9fc626bc_4_k_cu_255c1bf2_25174cuda3std3__45__cpo3endE,@object
	.size		_ZN39_INTERNAL_9fc626bc_4_k_cu_255c1bf2_25174cuda3std3__45__cpo3endE,(_ZN39_INTERNAL_9fc626bc_4_k_cu_255c1bf2_25174cuda3std3__419piecewise_constructE - _ZN39_INTERNAL_9fc626bc_4_k_cu_255c1bf2_25174cuda3std3__45__cpo3endE)
_ZN39_INTERNAL_9fc626bc_4_k_cu_255c1bf2_25174cuda3std3__45__cpo3endE:
	.zero		1
	.type		_ZN39_INTERNAL_9fc626bc_4_k_cu_255c1bf2_25174cuda3std3__419piecewise_constructE,@object
	.size		_ZN39_INTERNAL_9fc626bc_4_k_cu_255c1bf2_25174cuda3std3__419piecewise_constructE,(_ZN39_INTERNAL_9fc626bc_4_k_cu_255c1bf2_25174cuda3std3__45__cpo4cendE - _ZN39_INTERNAL_9fc626bc_4_k_cu_255c1bf2_25174cuda3std3__419piecewise_constructE)
_ZN39_INTERNAL_9fc626bc_4_k_cu_255c1bf2_25174cuda3std3__419piecewise_constructE:
	.zero		1
	.type		_ZN39_INTERNAL_9fc626bc_4_k_cu_255c1bf2_25174cuda3std3__45__cpo4cendE,@object
	.size		_ZN39_INTERNAL_9fc626bc_4_k_cu_255c1bf2_25174cuda3std3__45__cpo4cendE,(_ZN39_INTERNAL_9fc626bc_4_k_cu_255c1bf2_25174cuda3std6ranges3__45__cpo4swapE - _ZN39_INTERNAL_9fc626bc_4_k_cu_255c1bf2_25174cuda3std3__45__cpo4cendE)
_ZN39_INTERNAL_9fc626bc_4_k_cu_255c1bf2_25174cuda3std3__45__cpo4cendE:
	.zero		1
	.type		_ZN39_INTERNAL_9fc626bc_4_k_cu_255c1bf2_25174cuda3std6ranges3__45__cpo4swapE,@object
	.size		_ZN39_INTERNAL_9fc626bc_4_k_cu_255c1bf2_25174cuda3std6ranges3__45__cpo4swapE,(.L_8 - _ZN39_INTERNAL_9fc626bc_4_k_cu_255c1bf2_25174cuda3std6ranges3__45__cpo4swapE)
_ZN39_INTERNAL_9fc626bc_4_k_cu_255c1bf2_25174cuda3std6ranges3__45__cpo4swapE:
	.zero		1
.L_8:


//--------------------- .nv.constant0._ZN7cutlass13device_kernelINS_4gemm6kernel13GemmUniversalIN4cute5tupleIJiiiiEEENS1_10collective13CollectiveMmaINS1_34MainloopSm90TmaGmmaWarpSpecializedILi9ENS5_IJNS4_1CILi1EEENSA_ILi2EEESB_EEENS1_35KernelTmaWarpSpecializedCooperativeEEENS5_IJNSA_ILi128EEENSA_ILi64EEESH_EEENS_10bfloat16_tENS5_IJlSB_lEEESJ_SK_NS4_8TiledMMAINS4_8MMA_AtomIJNS4_4SM904GMMA27MMA_64x64x16_F32BF16BF16_SSILNSO_5MajorE0ELSQ_0ELNSO_7ScaleInE1ELSR_1EEEEEENS4_6LayoutINS5_IJSC_SB_SB_EEENS5_IJSB_NSA_ILi0EEESW_EEEEENS5_IJNS4_10UnderscoreESZ_SZ_EEEEENS4_23SM90_TMA_LOAD_MULTICASTENS4_14ComposedLayoutINS4_7SwizzleILi3ELi4ELi3EEENS4_18smem_ptr_flag_bitsILi16EEENSU_INS5_IJNSA_ILi8EEESH_EEENS5_IJSH_SB_EEEEEEEvNS4_8identityENS4_13SM90_TMA_LOADES1C_vS1D_EENS_8epilogue10collective6detail29Sm90TmaWarpSpecializedAdapterINS1H_15DefaultEpilogueISJ_SK_SK_NS1G_6thread17LinearCombinationISJ_Li1EffLNS1L_9ScaleType4KindE0ELNS_15FloatRoundStyleE2ESJ_EENS1_15EpilogueDefaultEEEEEvvEEEEvNT_6ParamsE --------------------------
	.section	.nv.constant0._ZN7cutlass13device_kernelINS_4gemm6kernel13GemmUniversalIN4cute5tupleIJiiiiEEENS1_10collective13CollectiveMmaINS1_34MainloopSm90TmaGmmaWarpSpecializedILi9ENS5_IJNS4_1CILi1EEENSA_ILi2EEESB_EEENS1_35KernelTmaWarpSpecializedCooperativeEEENS5_IJNSA_ILi128EEENSA_ILi64EEESH_EEENS_10bfloat16_tENS5_IJlSB_lEEESJ_SK_NS4_8TiledMMAINS4_8MMA_AtomIJNS4_4SM904GMMA27MMA_64x64x16_F32BF16BF16_SSILNSO_5MajorE0ELSQ_0ELNSO_7ScaleInE1ELSR_1EEEEEENS4_6LayoutINS5_IJSC_SB_SB_EEENS5_IJSB_NSA_ILi0EEESW_EEEEENS5_IJNS4_10UnderscoreESZ_SZ_EEEEENS4_23SM90_TMA_LOAD_MULTICASTENS4_14ComposedLayoutINS4_7SwizzleILi3ELi4ELi3EEENS4_18smem_ptr_flag_bitsILi16EEENSU_INS5_IJNSA_ILi8EEESH_EEENS5_IJSH_SB_EEEEEEEvNS4_8identityENS4_13SM90_TMA_LOADES1C_vS1D_EENS_8epilogue10collective6detail29Sm90TmaWarpSpecializedAdapterINS1H_15DefaultEpilogueISJ_SK_SK_NS1G_6thread17LinearCombinationISJ_Li1EffLNS1L_9ScaleType4KindE0ELNS_15FloatRoundStyleE2ESJ_EENS1_15EpilogueDefaultEEEEEvvEEEEvNT_6ParamsE,"a",@progbits
	.sectionflags	@""
	.align	4
.nv.constant0._ZN7cutlass13device_kernelINS_4gemm6kernel13GemmUniversalIN4cute5tupleIJiiiiEEENS1_10collective13CollectiveMmaINS1_34MainloopSm90TmaGmmaWarpSpecializedILi9ENS5_IJNS4_1CILi1EEENSA_ILi2EEESB_EEENS1_35KernelTmaWarpSpecializedCooperativeEEENS5_IJNSA_ILi128EEENSA_ILi64EEESH_EEENS_10bfloat16_tENS5_IJlSB_lEEESJ_SK_NS4_8TiledMMAINS4_8MMA_AtomIJNS4_4SM904GMMA27MMA_64x64x16_F32BF16BF16_SSILNSO_5MajorE0ELSQ_0ELNSO_7ScaleInE1ELSR_1EEEEEENS4_6LayoutINS5_IJSC_SB_SB_EEENS5_IJSB_NSA_ILi0EEESW_EEEEENS5_IJNS4_10UnderscoreESZ_SZ_EEEEENS4_23SM90_TMA_LOAD_MULTICASTENS4_14ComposedLayoutINS4_7SwizzleILi3ELi4ELi3EEENS4_18smem_ptr_flag_bitsILi16EEENSU_INS5_IJNSA_ILi8EEESH_EEENS5_IJSH_SB_EEEEEEEvNS4_8identityENS4_13SM90_TMA_LOADES1C_vS1D_EENS_8epilogue10collective6detail29Sm90TmaWarpSpecializedAdapterINS1H_15DefaultEpilogueISJ_SK_SK_NS1G_6thread17LinearCombinationISJ_Li1EffLNS1L_9ScaleType4KindE0ELNS_15FloatRoundStyleE2ESJ_EENS1_15EpilogueDefaultEEEEEvvEEEEvNT_6ParamsE:
	.zero		1664


//--------------------- SYMBOLS --------------------------

	.type		.nv.reservedSmem.offset0,@object
	.size		.nv.reservedSmem.offset0,0x4
	.type		__assertfail,@function
